def matmul_kernel(
    a_ptr,
    b_ptr,
    c_ptr,
    M,
    N,
    K,
    stride_am,
    stride_ak,
    stride_bk,
    stride_bn,
    stride_cm,
    stride_cn,
    BLOCK_M: tl.constexpr,
    BLOCK_N: tl.constexpr,
    BLOCK_K: tl.constexpr,
    GROUP_M: tl.constexpr,
):
    pid = tl.program_id(axis=0)
    num_pid_m = tl.cdiv(M, BLOCK_M)
    num_pid_n = tl.cdiv(N, BLOCK_N)
    num_pid_in_group = GROUP_M * num_pid_n
    group_id = pid // num_pid_in_group
    first_pid_m = group_id * GROUP_M
    group_size_m = min(num_pid_m - first_pid_m, GROUP_M)
    pid_m = first_pid_m + ((pid % num_pid_in_group) % group_size_m)
    pid_n = (pid % num_pid_in_group) // group_size_m

    offs_am = (pid_m * BLOCK_M + tl.arange(0, BLOCK_M)) % M
    offs_bn = (pid_n * BLOCK_N + tl.arange(0, BLOCK_N)) % N
    offs_k = tl.arange(0, BLOCK_K)
    a_ptrs = a_ptr + offs_am[:, None] * stride_am + offs_k[None, :] * stride_ak
    b_ptrs = b_ptr + offs_k[:, None] * stride_bk + offs_bn[None, :] * stride_bn

    acc = tl.zeros((BLOCK_M, BLOCK_N), dtype=tl.float32)
    for kk in range(0, tl.cdiv(K, BLOCK_K)):
        a = tl.load(a_ptrs, mask=offs_k[None, :] < K - kk * BLOCK_K, other=0.0)
        b = tl.load(b_ptrs, mask=offs_k[:, None] < K - kk * BLOCK_K, other=0.0)
        acc = tl.dot(a, b, acc)
        a_ptrs += BLOCK_K * stride_ak
        b_ptrs += BLOCK_K * stride_bk

    c = acc.to(c_ptr.dtype.element_ty)
    offs_cm = pid_m * BLOCK_M + tl.arange(0, BLOCK_M)
    offs_cn = pid_n * BLOCK_N + tl.arange(0, BLOCK_N)
    c_ptrs = c_ptr + offs_cm[:, None] * stride_cm + offs_cn[None, :] * stride_cn
    mask = (offs_cm[:, None] < M) & (offs_cn[None, :] < N)
    tl.store(c_ptrs, c, mask=mask)

# config = {"BLOCK_K": 64, "BLOCK_M": 128, "BLOCK_N": 256, "GROUP_M": 8, "arch": "sm_90", "dtype": "bf16", "num_ctas": 1, "num_stages": 3, "num_warps": 16}
# arch = sm_90


// ===== COMPILED SASS (sm_90a) =====

	.target	sm_90a

	.elftype	@"ET_EXEC"


//--------------------- .note.nv.tkinfo           --------------------------
	.section	.note.nv.tkinfo,"",@"SHT_NOTE"
	.sectionflags	@"SHF_NOTE_NV_TKINFO"
	.tkinfo
        /*0018*/ 	.word	0x00000002
        /*0030*/ 	.string	""
        /*0030*/ 	.string	"ptxas"
        /*0030*/ 	.string	"Cuda compilation tools, release 13.0, V13.0.88"
        /*0030*/ 	.string	"Build cuda_13.0.r13.0/compiler.36424714_0"
        /*0030*/ 	.string	"-v  -suppress-debug-info  -lineinfo  -arch sm_90a "



//--------------------- .note.nv.cuinfo           --------------------------
	.section	.note.nv.cuinfo,"",@"SHT_NOTE"
	.sectionflags	@"SHF_NOTE_NV_CUINFO"
        /*0018*/ 	.short	0x0002
        /*001a*/ 	.short	0x005a
        /*001c*/ 	.short	0x0082
	.zero		2


//--------------------- .nv.info                  --------------------------
	.section	.nv.info,"",@"SHT_CUDA_INFO"
	.align	4


	//----- nvinfo : EIATTR_REGCOUNT
	.align		4
        /*0000*/ 	.byte	0x04, 0x2f
        /*0002*/ 	.short	(.L_1 - .L_0)
	.align		4
.L_0:
        /*0004*/ 	.word	index@(matmul_kernel)
        /*0008*/ 	.word	0x00000080


	//----- nvinfo : EIATTR_FRAME_SIZE
	.align		4
.L_1:
        /*000c*/ 	.byte	0x04, 0x11
        /*000e*/ 	.short	(.L_3 - .L_2)
	.align		4
.L_2:
        /*0010*/ 	.word	index@(matmul_kernel)
        /*0014*/ 	.word	0x000001c8


	//----- nvinfo : EIATTR_MIN_STACK_SIZE
	.align		4
.L_3:
        /*0018*/ 	.byte	0x04, 0x12
        /*001a*/ 	.short	(.L_5 - .L_4)
	.align		4
.L_4:
        /*001c*/ 	.word	index@(matmul_kernel)
        /*0020*/ 	.word	0x000001c8
.L_5:


//--------------------- .nv.compat                --------------------------
	.section	.nv.compat,"",@"SHT_CUDA_COMPAT_INFO"
	.align	4
        /*0000*/ 	.byte	0x02, 0x09, 0x01, 0x00, 0x02, 0x02, 0x04, 0x00, 0x02, 0x05, 0x05, 0x00, 0x03, 0x07, 0x01, 0x01
        /*0010*/ 	.byte	0x02, 0x03, 0x00, 0x00, 0x02, 0x06, 0x01, 0x00, 0x04, 0x0b, 0x08, 0x00, 0x00, 0x00, 0x00, 0x00
        /*0020*/ 	.byte	0x00, 0x00, 0x00, 0x00


//--------------------- .nv.info.matmul_kernel    --------------------------
	.section	.nv.info.matmul_kernel,"",@"SHT_CUDA_INFO"
	.sectionflags	@""
	.align	4


	//----- nvinfo : EIATTR_CUDA_API_VERSION
	.align		4
        /*0000*/ 	.byte	0x04, 0x37
        /*0002*/ 	.short	(.L_7 - .L_6)
.L_6:
        /*0004*/ 	.word	0x00000082


	//----- nvinfo : EIATTR_KPARAM_INFO
	.align		4
.L_7:
        /*0008*/ 	.byte	0x04, 0x17
        /*000a*/ 	.short	(.L_9 - .L_8)
.L_8:
        /*000c*/ 	.word	0x00000000
        /*0010*/ 	.short	0x000d
        /*0012*/ 	.short	0x0048
        /*0014*/ 	.byte	0x00, 0xf4, 0x21, 0x00


	//----- nvinfo : EIATTR_KPARAM_INFO
	.align		4
.L_9:
        /*0018*/ 	.byte	0x04, 0x17
        /*001a*/ 	.short	(.L_11 - .L_10)
.L_10:
        /*001c*/ 	.word	0x00000000
        /*0020*/ 	.short	0x000c
        /*0022*/ 	.short	0x0040
        /*0024*/ 	.byte	0x00, 0xf4, 0x21, 0x00


	//----- nvinfo : EIATTR_KPARAM_INFO
	.align		4
.L_11:
        /*0028*/ 	.byte	0x04, 0x17
        /*002a*/ 	.short	(.L_13 - .L_12)
.L_12:
        /*002c*/ 	.word	0x00000000
        /*0030*/ 	.short	0x000b
        /*0032*/ 	.short	0x0038
        /*0034*/ 	.byte	0x00, 0xf0, 0x11, 0x00


	//----- nvinfo : EIATTR_KPARAM_INFO
	.align		4
.L_13:
        /*0038*/ 	.byte	0x04, 0x17
        /*003a*/ 	.short	(.L_15 - .L_14)
.L_14:
        /*003c*/ 	.word	0x00000000
        /*0040*/ 	.short	0x000a
        /*0042*/ 	.short	0x0034
        /*0044*/ 	.byte	0x00, 0xf0, 0x11, 0x00


	//----- nvinfo : EIATTR_KPARAM_INFO
	.align		4
.L_15:
        /*0048*/ 	.byte	0x04, 0x17
        /*004a*/ 	.short	(.L_17 - .L_16)
.L_16:
        /*004c*/ 	.word	0x00000000
        /*0050*/ 	.short	0x0009
        /*0052*/ 	.short	0x0030
        /*0054*/ 	.byte	0x00, 0xf0, 0x11, 0x00


	//----- nvinfo : EIATTR_KPARAM_INFO
	.align		4
.L_17:
        /*0058*/ 	.byte	0x04, 0x17
        /*005a*/ 	.short	(.L_19 - .L_18)
.L_18:
        /*005c*/ 	.word	0x00000000
        /*0060*/ 	.short	0x0008
        /*0062*/ 	.short	0x002c
        /*0064*/ 	.byte	0x00, 0xf0, 0x11, 0x00


	//----- nvinfo : EIATTR_KPARAM_INFO
	.align		4
.L_19:
        /*0068*/ 	.byte	0x04, 0x17
        /*006a*/ 	.short	(.L_21 - .L_20)
.L_20:
        /*006c*/ 	.word	0x00000000
        /*0070*/ 	.short	0x0007
        /*0072*/ 	.short	0x0028
        /*0074*/ 	.byte	0x00, 0xf0, 0x11, 0x00


	//----- nvinfo : EIATTR_KPARAM_INFO
	.align		4
.L_21:
        /*0078*/ 	.byte	0x04, 0x17
        /*007a*/ 	.short	(.L_23 - .L_22)
.L_22:
        /*007c*/ 	.word	0x00000000
        /*0080*/ 	.short	0x0006
        /*0082*/ 	.short	0x0024
        /*0084*/ 	.byte	0x00, 0xf0, 0x11, 0x00


	//----- nvinfo : EIATTR_KPARAM_INFO
	.align		4
.L_23:
        /*0088*/ 	.byte	0x04, 0x17
        /*008a*/ 	.short	(.L_25 - .L_24)
.L_24:
        /*008c*/ 	.word	0x00000000
        /*0090*/ 	.short	0x0005
        /*0092*/ 	.short	0x0020
        /*0094*/ 	.byte	0x00, 0xf0, 0x11, 0x00


	//----- nvinfo : EIATTR_KPARAM_INFO
	.align		4
.L_25:
        /*0098*/ 	.byte	0x04, 0x17
        /*009a*/ 	.short	(.L_27 - .L_26)
.L_26:
        /*009c*/ 	.word	0x00000000
        /*00a0*/ 	.short	0x0004
        /*00a2*/ 	.short	0x001c
        /*00a4*/ 	.byte	0x00, 0xf0, 0x11, 0x00


	//----- nvinfo : EIATTR_KPARAM_INFO
	.align		4
.L_27:
        /*00a8*/ 	.byte	0x04, 0x17
        /*00aa*/ 	.short	(.L_29 - .L_28)
.L_28:
        /*00ac*/ 	.word	0x00000000
        /*00b0*/ 	.short	0x0003
        /*00b2*/ 	.short	0x0018
        /*00b4*/ 	.byte	0x00, 0xf0, 0x11, 0x00


	//----- nvinfo : EIATTR_KPARAM_INFO
	.align		4
.L_29:
        /*00b8*/ 	.byte	0x04, 0x17
        /*00ba*/ 	.short	(.L_31 - .L_30)
.L_30:
        /*00bc*/ 	.word	0x00000000
        /*00c0*/ 	.short	0x0002
        /*00c2*/ 	.short	0x0010
        /*00c4*/ 	.byte	0x00, 0xf4, 0x21, 0x00


	//----- nvinfo : EIATTR_KPARAM_INFO
	.align		4
.L_31:
        /*00c8*/ 	.byte	0x04, 0x17
        /*00ca*/ 	.short	(.L_33 - .L_32)
.L_32:
        /*00cc*/ 	.word	0x00000000
        /*00d0*/ 	.short	0x0001
        /*00d2*/ 	.short	0x0008
        /*00d4*/ 	.byte	0x00, 0xf4, 0x21, 0x00


	//----- nvinfo : EIATTR_KPARAM_INFO
	.align		4
.L_33:
        /*00d8*/ 	.byte	0x04, 0x17
        /*00da*/ 	.short	(.L_35 - .L_34)
.L_34:
        /*00dc*/ 	.word	0x00000000
        /*00e0*/ 	.short	0x0000
        /*00e2*/ 	.short	0x0000
        /*00e4*/ 	.byte	0x00, 0xf4, 0x21, 0x00


	//----- nvinfo : EIATTR_SPARSE_MMA_MASK
	.align		4
.L_35:
        /*00e8*/ 	.byte	0x03, 0x50
        /*00ea*/ 	.short	0x0000


	//----- nvinfo : EIATTR_MAXREG_COUNT
	.align		4
        /*00ec*/ 	.byte	0x03, 0x1b
        /*00ee*/ 	.short	0x0080


	//----- nvinfo : EIATTR_NUM_BARRIERS
	.align		4
        /*00f0*/ 	.byte	0x02, 0x4c
        /*00f2*/ 	.byte	0x01
	.zero		1


	//----- nvinfo : EIATTR_ANNOTATIONS
	.align		4
        /*00f4*/ 	.byte	0x04, 0x55
        /*00f6*/ 	.short	(.L_37 - .L_36)


	//   ....[0]....
.L_36:
        /*00f8*/ 	.word	0x00000001
        /*00fc*/ 	.byte	0x00, 0x06, 0x00, 0x00, 0x01, 0x00, 0x00, 0x00, 0x10, 0x06, 0x00, 0x00, 0x01, 0x00, 0x00, 0x00
        /* <DEDUP_REMOVED lines=119> */
        /*087c*/ 	.byte	0x60, 0x5c, 0x00, 0x00, 0x01, 0x00, 0x00, 0x00, 0x90, 0x5c, 0x00, 0x00


	//----- nvinfo : EIATTR_MERCURY_ISA_VERSION
	.align		4
.L_37:
        /*0888*/ 	.byte	0x03, 0x5f
        /*088a*/ 	.short	0x0101


	//----- nvinfo : EIATTR_EXIT_INSTR_OFFSETS
	.align		4
        /*088c*/ 	.byte	0x04, 0x1c
        /*088e*/ 	.short	(.L_39 - .L_38)


	//   ....[0]....
.L_38:
        /*0890*/ 	.word	0x00007980


	//   ....[1]....
        /*0894*/ 	.word	0x000079b0


	//----- nvinfo : EIATTR_REQNTID
	.align		4
.L_39:
        /*0898*/ 	.byte	0x04, 0x10
        /*089a*/ 	.short	(.L_41 - .L_40)
.L_40:
        /*089c*/ 	.word	0x00000200
        /*08a0*/ 	.word	0x00000001
        /*08a4*/ 	.word	0x00000001


	//----- nvinfo : EIATTR_CBANK_PARAM_SIZE
	.align		4
.L_41:
        /*08a8*/ 	.byte	0x03, 0x19
        /*08aa*/ 	.short	0x0050


	//----- nvinfo : EIATTR_PARAM_CBANK
	.align		4
        /*08ac*/ 	.byte	0x04, 0x0a
        /*08ae*/ 	.short	(.L_43 - .L_42)
	.align		4
.L_42:
        /*08b0*/ 	.word	index@(.nv.constant0.matmul_kernel)
        /*08b4*/ 	.short	0x0210
        /*08b6*/ 	.short	0x0050


	//----- nvinfo : EIATTR_SW_WAR
	.align		4
.L_43:
        /*08b8*/ 	.byte	0x04, 0x36
        /*08ba*/ 	.short	(.L_45 - .L_44)
.L_44:
        /*08bc*/ 	.word	0x00000008
.L_45:


//--------------------- .nv.callgraph             --------------------------
	.section	.nv.callgraph,"",@"SHT_CUDA_CALLGRAPH"
	.align	4
	.sectionentsize	8
	.align		4
        /*0000*/ 	.word	0x00000000
	.align		4
        /*0004*/ 	.word	0xffffffff
	.align		4
        /*0008*/ 	.word	0x00000000
	.align		4
        /*000c*/ 	.word	0xfffffffe
	.align		4
        /*0010*/ 	.word	0x00000000
	.align		4
        /*0014*/ 	.word	0xfffffffd
	.align		4
        /*0018*/ 	.word	0x00000000
	.align		4
        /*001c*/ 	.word	0xfffffffc


//--------------------- .text.matmul_kernel       --------------------------
	.section	.text.matmul_kernel,"ax",@progbits
	.align	128
        .global         matmul_kernel
        .type           matmul_kernel,@function
        .size           matmul_kernel,(.L_x_3 - matmul_kernel)
        .other          matmul_kernel,@"STO_CUDA_ENTRY STV_DEFAULT"
matmul_kernel:
.text.matmul_kernel:
[----:B------:R-:W0:Y:S08]  /*0000*/  LDC R1, c[0x0][0x28] ;  /* 0x00000a00ff017b82 */ /* 0x000e300000000800 */
[----:B------:R-:W1:Y:S01]  /*0010*/  LDC.64 R28, c[0x0][0x228] ;  /* 0x00008a00ff1c7b82 */ /* 0x000e620000000a00 */
[----:B------:R-:W2:Y:S01]  /*0020*/  S2R R5, SR_CTAID.X ;  /* 0x0000000000057919 */ /* 0x000ea20000002500 */
[----:B0-----:R-:W-:Y:S01]  /*0030*/  VIADD R1, R1, 0xfffffe38 ;  /* 0xfffffe3801017836 */ /* 0x001fe20000000000 */
[----:B------:R-:W-:Y:S01]  /*0040*/  UMOV UR4, 0x400 ;  /* 0x0000040000047882 */ /* 0x000fe20000000000 */
[----:B------:R-:W-:Y:S01]  /*0050*/  ULDC.64 UR12, c[0x0][0x208] ;  /* 0x00008200000c7ab9 */ /* 0x000fe20000000a00 */
[----:B------:R-:W0:Y:S01]  /*0060*/  S2R R112, SR_TID.X ;  /* 0x0000000000707919 */ /* 0x000e220000002100 */
[----:B------:R-:W-:-:S02]  /*0070*/  CS2R R24, SRZ ;  /* 0x0000000000187805 */ /* 0x000fc4000001ff00 */
[----:B------:R-:W-:Y:S01]  /*0080*/  CS2R R26, SRZ ;  /* 0x00000000001a7805 */ /* 0x000fe2000001ff00 */
[----:B------:R-:W3:Y:S01]  /*0090*/  S2UR UR8, SR_CgaCtaId ;  /* 0x00000000000879c3 */ /* 0x000ee20000008800 */
[----:B------:R-:W-:Y:S02]  /*00a0*/  CS2R R60, SRZ ;  /* 0x00000000003c7805 */ /* 0x000fe4000001ff00 */
[----:B------:R-:W-:Y:S02]  /*00b0*/  CS2R R62, SRZ ;  /* 0x00000000003e7805 */ /* 0x000fe4000001ff00 */
[----:B------:R-:W-:Y:S02]  /*00c0*/  CS2R R20, SRZ ;  /* 0x0000000000147805 */ /* 0x000fe4000001ff00 */
[----:B------:R-:W-:Y:S02]  /*00d0*/  CS2R R22, SRZ ;  /* 0x0000000000167805 */ /* 0x000fe4000001ff00 */
[----:B------:R-:W-:-:S02]  /*00e0*/  CS2R R16, SRZ ;  /* 0x0000000000107805 */ /* 0x000fc4000001ff00 */
[----:B------:R-:W-:Y:S02]  /*00f0*/  CS2R R18, SRZ ;  /* 0x0000000000127805 */ /* 0x000fe4000001ff00 */
[----:B------:R-:W-:Y:S02]  /*0100*/  CS2R R56, SRZ ;  /* 0x0000000000387805 */ /* 0x000fe4000001ff00 */
[----:B------:R-:W-:Y:S02]  /*0110*/  CS2R R58, SRZ ;  /* 0x00000000003a7805 */ /* 0x000fe4000001ff00 */
[----:B------:R-:W-:Y:S02]  /*0120*/  CS2R R12, SRZ ;  /* 0x00000000000c7805 */ /* 0x000fe4000001ff00 */
[----:B------:R-:W-:Y:S01]  /*0130*/  CS2R R14, SRZ ;  /* 0x00000000000e7805 */ /* 0x000fe2000001ff00 */
[----:B-1----:R-:W-:-:S05]  /*0140*/  VIADD R0, R29, 0xff ;  /* 0x000000ff1d007836 */ /* 0x002fca0000000000 */
[----:B------:R-:W-:Y:S01]  /*0150*/  SHF.R.S32.HI R3, RZ, 0x1f, R0 ;  /* 0x0000001fff037819 */ /* 0x000fe20000011400 */
[----:B---3--:R-:W-:-:S03]  /*0160*/  ULEA UR8, UR8, UR4, 0x18 ;  /* 0x0000000408087291 */ /* 0x008fc6000f8ec03f */
[----:B------:R-:W-:Y:S02]  /*0170*/  LEA.HI R3, R3, R0, RZ, 0x8 ;  /* 0x0000000003037211 */ /* 0x000fe400078f40ff */
[----:B--2---:R-:W-:Y:S02]  /*0180*/  IABS R8, R5 ;  /* 0x0000000500087213 */ /* 0x004fe40000000000 */
[----:B------:R-:W-:-:S05]  /*0190*/  SHF.R.S32.HI R3, RZ, 0x8, R3 ;  /* 0x00000008ff037819 */ /* 0x000fca0000011403 */
[----:B------:R-:W-:-:S05]  /*01a0*/  IMAD.SHL.U32 R4, R3, 0x8, RZ ;  /* 0x0000000803047824 */ /* 0x000fca00078e00ff */
[-C--:B------:R-:W-:Y:S02]  /*01b0*/  IABS R7, R4.reuse ;  /* 0x0000000400077213 */ /* 0x080fe40000000000 */
[----:B------:R-:W-:Y:S02]  /*01c0*/  IABS R10, R4 ;  /* 0x00000004000a7213 */ /* 0x000fe40000000000 */
[----:B------:R-:W1:Y:S08]  /*01d0*/  I2F.RP R0, R7 ;  /* 0x0000000700007306 */ /* 0x000e700000209400 */
[----:B-1----:R-:W1:Y:S02]  /*01e0*/  MUFU.RCP R0, R0 ;  /* 0x0000000000007308 */ /* 0x002e640000001000 */
[----:B-1----:R-:W-:-:S02]  /*01f0*/  VIADD R2, R0, 0xffffffe ;  /* 0x0ffffffe00027836 */ /* 0x002fc40000000000 */
[----:B------:R-:W-:-:S04]  /*0200*/  IMAD.MOV R0, RZ, RZ, -R10 ;  /* 0x000000ffff007224 */ /* 0x000fc800078e0a0a */
[----:B------:R1:W2:Y:S02]  /*0210*/  F2I.FTZ.U32.TRUNC.NTZ R3, R2 ;  /* 0x0000000200037305 */ /* 0x0002a4000021f000 */
[----:B-1----:R-:W-:Y:S02]  /*0220*/  IMAD.MOV.U32 R2, RZ, RZ, RZ ;  /* 0x000000ffff027224 */ /* 0x002fe400078e00ff */
[----:B--2---:R-:W-:-:S04]  /*0230*/  IMAD.MOV R6, RZ, RZ, -R3 ;  /* 0x000000ffff067224 */ /* 0x004fc800078e0a03 */
[----:B------:R-:W-:Y:S02]  /*0240*/  IMAD R9, R6, R7, RZ ;  /* 0x0000000706097224 */ /* 0x000fe400078e02ff */
[----:B------:R-:W-:Y:S02]  /*0250*/  IMAD.MOV.U32 R6, RZ, RZ, R8 ;  /* 0x000000ffff067224 */ /* 0x000fe400078e0008 */
[----:B------:R-:W-:-:S06]  /*0260*/  IMAD.HI.U32 R3, R3, R9, R2 ;  /* 0x0000000903037227 */ /* 0x000fcc00078e0002 */
[----:B------:R-:W-:-:S04]  /*0270*/  IMAD.HI.U32 R3, R3, R6, RZ ;  /* 0x0000000603037227 */ /* 0x000fc800078e00ff */
[----:B------:R-:W-:-:S05]  /*0280*/  IMAD R0, R3, R0, R6 ;  /* 0x0000000003007224 */ /* 0x000fca00078e0206 */
[----:B------:R-:W-:-:S13]  /*0290*/  ISETP.GT.U32.AND P1, PT, R7, R0, PT ;  /* 0x000000000700720c */ /* 0x000fda0003f24070 */
[----:B------:R-:W-:Y:S02]  /*02a0*/  @!P1 IMAD.IADD R0, R0, 0x1, -R7 ;  /* 0x0000000100009824 */ /* 0x000fe400078e0a07 */
[----:B------:R-:W-:Y:S01]  /*02b0*/  @!P1 VIADD R3, R3, 0x1 ;  /* 0x0000000103039836 */ /* 0x000fe20000000000 */
[----:B------:R-:W-:Y:S02]  /*02c0*/  ISETP.NE.AND P1, PT, R4, RZ, PT ;  /* 0x000000ff0400720c */ /* 0x000fe40003f25270 */
[----:B------:R-:W-:Y:S02]  /*02d0*/  ISETP.GE.U32.AND P0, PT, R0, R7, PT ;  /* 0x000000070000720c */ /* 0x000fe40003f06070 */
[----:B------:R-:W-:-:S04]  /*02e0*/  LOP3.LUT R0, R5, R4, RZ, 0x3c, !PT ;  /* 0x0000000405007212 */ /* 0x000fc800078e3cff */
[----:B------:R-:W-:Y:S01]  /*02f0*/  ISETP.GE.AND P2, PT, R0, RZ, PT ;  /* 0x000000ff0000720c */ /* 0x000fe20003f46270 */
[----:B------:R-:W-:-:S06]  /*0300*/  VIADD R0, R28, 0x7f ;  /* 0x0000007f1c007836 */ /* 0x000fcc0000000000 */
[----:B------:R-:W-:-:S04]  /*0310*/  @P0 VIADD R3, R3, 0x1 ;  /* 0x0000000103030836 */ /* 0x000fc80000000000 */
[----:B------:R-:W-:Y:S01]  /*0320*/  IMAD.MOV.U32 R2, RZ, RZ, R3 ;  /* 0x000000ffff027224 */ /* 0x000fe200078e0003 */
[----:B------:R-:W-:-:S03]  /*0330*/  SHF.R.S32.HI R3, RZ, 0x1f, R0 ;  /* 0x0000001fff037819 */ /* 0x000fc60000011400 */
[----:B------:R-:W-:Y:S01]  /*0340*/  @!P2 IMAD.MOV R2, RZ, RZ, -R2 ;  /* 0x000000ffff02a224 */ /* 0x000fe200078e0a02 */
[----:B------:R-:W-:Y:S02]  /*0350*/  @!P1 LOP3.LUT R2, RZ, R4, RZ, 0x33, !PT ;  /* 0x00000004ff029212 */ /* 0x000fe400078e33ff */
[----:B------:R-:W-:-:S03]  /*0360*/  LEA.HI R3, R3, R0, RZ, 0x7 ;  /* 0x0000000003037211 */ /* 0x000fc600078f38ff */
[----:B------:R-:W-:Y:S02]  /*0370*/  IMAD.SHL.U32 R6, R2, 0x8, RZ ;  /* 0x0000000802067824 */ /* 0x000fe400078e00ff */
[----:B------:R-:W-:-:S03]  /*0380*/  IMAD.MOV R2, RZ, RZ, -R2 ;  /* 0x000000ffff027224 */ /* 0x000fc600078e0a02 */
[----:B------:R-:W-:Y:S01]  /*0390*/  LEA.HI.SX32 R3, R3, -R6, 0x19 ;  /* 0x8000000603037211 */ /* 0x000fe200078fcaff */
[----:B------:R-:W-:-:S03]  /*03a0*/  IMAD R4, R4, R2, R5 ;  /* 0x0000000204047224 */ /* 0x000fc600078e0205 */
[----:B------:R-:W-:Y:S02]  /*03b0*/  VIMNMX R11, R3, 0x8, PT ;  /* 0x00000008030b7848 */ /* 0x000fe40003fe0100 */
[----:B------:R-:W-:Y:S02]  /*03c0*/  IABS R9, R4 ;  /* 0x0000000400097213 */ /* 0x000fe40000000000 */
[----:B------:R-:W-:-:S04]  /*03d0*/  IABS R7, R11 ;  /* 0x0000000b00077213 */ /* 0x000fc80000000000 */
[----:B------:R-:W1:Y:S08]  /*03e0*/  I2F.RP R0, R7 ;  /* 0x0000000700007306 */ /* 0x000e700000209400 */
[----:B-1----:R-:W1:Y:S02]  /*03f0*/  MUFU.RCP R0, R0 ;  /* 0x0000000000007308 */ /* 0x002e640000001000 */
[----:B-1----:R-:W-:-:S06]  /*0400*/  VIADD R3, R0, 0xffffffe ;  /* 0x0ffffffe00037836 */ /* 0x002fcc0000000000 */
[----:B------:R-:W1:Y:S02]  /*0410*/  F2I.FTZ.U32.TRUNC.NTZ R3, R3 ;  /* 0x0000000300037305 */ /* 0x000e64000021f000 */
[----:B-1----:R-:W-:-:S04]  /*0420*/  IMAD.MOV R8, RZ, RZ, -R3 ;  /* 0x000000ffff087224 */ /* 0x002fc800078e0a03 */
[----:B------:R-:W-:Y:S01]  /*0430*/  IMAD.MOV.U32 R2, RZ, RZ, R8 ;  /* 0x000000ffff027224 */ /* 0x000fe200078e0008 */
[----:B------:R-:W-:-:S03]  /*0440*/  IABS R8, R11 ;  /* 0x0000000b00087213 */ /* 0x000fc60000000000 */
[----:B------:R-:W-:Y:S02]  /*0450*/  IMAD R5, R2, R7, RZ ;  /* 0x0000000702057224 */ /* 0x000fe400078e02ff */
[----:B------:R-:W-:Y:S02]  /*0460*/  IMAD.MOV.U32 R2, RZ, RZ, RZ ;  /* 0x000000ffff027224 */ /* 0x000fe400078e00ff */
[----:B------:R-:W-:Y:S02]  /*0470*/  IMAD.MOV R0, RZ, RZ, -R8 ;  /* 0x000000ffff007224 */ /* 0x000fe400078e0a08 */
[----:B------:R-:W-:Y:S01]  /*0480*/  IMAD.HI.U32 R2, R3, R5, R2 ;  /* 0x0000000503027227 */ /* 0x000fe200078e0002 */
[----:B0-----:R-:W-:-:S05]  /*0490*/  LOP3.LUT R3, R112, 0x7f, RZ, 0xc0, !PT ;  /* 0x0000007f70037812 */ /* 0x001fca00078ec0ff */
[----:B------:R-:W-:-:S04]  /*04a0*/  IMAD.HI.U32 R2, R2, R9, RZ ;  /* 0x0000000902027227 */ /* 0x000fc800078e00ff */
[----:B------:R-:W-:Y:S01]  /*04b0*/  IMAD R0, R2, R0, R9 ;  /* 0x0000000002007224 */ /* 0x000fe200078e0209 */
[----:B------:R-:W-:-:S04]  /*04c0*/  CS2R R8, SRZ ;  /* 0x0000000000087805 */ /* 0x000fc8000001ff00 */
[----:B------:R-:W-:-:S13]  /*04d0*/  ISETP.GT.U32.AND P1, PT, R7, R0, PT ;  /* 0x000000000700720c */ /* 0x000fda0003f24070 */
[----:B------:R-:W-:Y:S02]  /*04e0*/  @!P1 IMAD.IADD R0, R0, 0x1, -R7 ;  /* 0x0000000100009824 */ /* 0x000fe400078e0a07 */
[----:B------:R-:W-:Y:S01]  /*04f0*/  @!P1 VIADD R2, R2, 0x1 ;  /* 0x0000000102029836 */ /* 0x000fe20000000000 */
[----:B------:R-:W-:Y:S02]  /*0500*/  ISETP.NE.AND P1, PT, R11, RZ, PT ;  /* 0x000000ff0b00720c */ /* 0x000fe40003f25270 */
[----:B------:R-:W-:Y:S02]  /*0510*/  ISETP.GE.U32.AND P0, PT, R0, R7, PT ;  /* 0x000000070000720c */ /* 0x000fe40003f06070 */
[----:B------:R-:W-:-:S04]  /*0520*/  LOP3.LUT R0, R4, R11, RZ, 0x3c, !PT ;  /* 0x0000000b04007212 */ /* 0x000fc800078e3cff */
[----:B------:R-:W-:-:S07]  /*0530*/  ISETP.GE.AND P2, PT, R0, RZ, PT ;  /* 0x000000ff0000720c */ /* 0x000fce0003f46270 */
[----:B------:R-:W-:-:S06]  /*0540*/  @P0 VIADD R2, R2, 0x1 ;  /* 0x0000000102020836 */ /* 0x000fcc0000000000 */
[----:B------:R-:W-:Y:S01]  /*0550*/  @!P2 IMAD.MOV R2, RZ, RZ, -R2 ;  /* 0x000000ffff02a224 */ /* 0x000fe200078e0a02 */
[----:B------:R-:W-:-:S05]  /*0560*/  @!P1 LOP3.LUT R2, RZ, R11, RZ, 0x33, !PT ;  /* 0x0000000bff029212 */ /* 0x000fca00078e33ff */
[----:B------:R-:W-:Y:S02]  /*0570*/  IMAD.MOV R0, RZ, RZ, -R2 ;  /* 0x000000ffff007224 */ /* 0x000fe400078e0a02 */
[----:B------:R-:W-:Y:S02]  /*0580*/  IMAD.SHL.U32 R89, R2, 0x100, RZ ;  /* 0x0000010002597824 */ /* 0x000fe400078e00ff */
[----:B------:R-:W-:Y:S01]  /*0590*/  IMAD R0, R11, R0, R4 ;  /* 0x000000000b007224 */ /* 0x000fe200078e0204 */
[----:B------:R-:W-:Y:S02]  /*05a0*/  CS2R R10, SRZ ;  /* 0x00000000000a7805 */ /* 0x000fe4000001ff00 */
[----:B------:R-:W-:Y:S01]  /*05b0*/  CS2R R4, SRZ ;  /* 0x0000000000047805 */ /* 0x000fe2000001ff00 */
[----:B------:R-:W-:Y:S01]  /*05c0*/  IMAD.IADD R0, R6, 0x1, R0 ;  /* 0x0000000106007824 */ /* 0x000fe200078e0200 */
[----:B------:R-:W-:-:S03]  /*05d0*/  CS2R R6, SRZ ;  /* 0x0000000000067805 */ /* 0x000fc6000001ff00 */
[----:B------:R-:W-:Y:S02]  /*05e0*/  IMAD R88, R0, 0x80, R3 ;  /* 0x0000008000587824 */ /* 0x000fe400078e0203 */
[----:B------:R-:W0:Y:S03]  /*05f0*/  LDC R0, c[0x0][0x230] ;  /* 0x00008c00ff007b82 */ /* 0x000e260000000800 */
[----:B------:R1:W-:Y:S04]  /*0600*/  STL [R1+0xc4], R88 ;  /* 0x0000c45801007387 */ /* 0x0003e80000100800 */
[----:B------:R1:W-:Y:S01]  /*0610*/  STL [R1+0x20], R89 ;  /* 0x0000205901007387 */ /* 0x0003e20000100800 */
[----:B0-----:R-:W-:-:S05]  /*0620*/  VIADD R0, R0, 0x3f ;  /* 0x0000003f00007836 */ /* 0x001fca0000000000 */
[----:B------:R-:W-:-:S13]  /*0630*/  ISETP.GE.AND P0, PT, R0, 0x40, PT ;  /* 0x000000400000780c */ /* 0x000fda0003f06270 */
[----:B-1----:R-:W-:Y:S05]  /*0640*/  @!P0 BRA `(.L_x_0) ;  /* 0x0000005400848947 */ /* 0x002fea0003800000 */
[----:B------:R-:W-:Y:S01]  /*0650*/  IABS R14, R28 ;  /* 0x0000001c000e7213 */ /* 0x000fe20000000000 */
[----:B------:R-:W-:Y:S01]  /*0660*/  IMAD.SHL.U32 R10, R112, 0x2, RZ ;  /* 0x00000002700a7824 */ /* 0x000fe200078e00ff */
[----:B------:R-:W-:Y:S01]  /*0670*/  IABS R6, R29 ;  /* 0x0000001d00067213 */ /* 0x000fe20000000000 */
[----:B------:R-:W-:Y:S01]  /*0680*/  ULDC UR4, c[0x0][0x234] ;  /* 0x00008d0000047ab9 */ /* 0x000fe20000000800 */
[----:B------:R-:W0:Y:S01]  /*0690*/  I2F.RP R4, R14 ;  /* 0x0000000e00047306 */ /* 0x000e220000209400 */
[----:B------:R-:W-:Y:S01]  /*06a0*/  IABS R13, R88 ;  /* 0x00000058000d7213 */ /* 0x000fe20000000000 */
[----:B------:R-:W-:Y:S01]  /*06b0*/  ULDC.64 UR6, c[0x0][0x210] ;  /* 0x0000840000067ab9 */ /* 0x000fe20000000a00 */
[----:B------:R-:W-:Y:S02]  /*06c0*/  SHF.R.U32.HI R12, RZ, 0x5, R112 ;  /* 0x00000005ff0c7819 */ /* 0x000fe40000011670 */
[----:B------:R-:W-:Y:S02]  /*06d0*/  CS2R R60, SRZ ;  /* 0x00000000003c7805 */ /* 0x000fe4000001ff00 */
[----:B------:R-:W-:-:S02]  /*06e0*/  ISETP.GE.AND P5, PT, R88, RZ, PT ;  /* 0x000000ff5800720c */ /* 0x000fc40003fa6270 */
[----:B------:R-:W-:Y:S02]  /*06f0*/  CS2R R62, SRZ ;  /* 0x00000000003e7805 */ /* 0x000fe4000001ff00 */
[----:B------:R-:W-:Y:S01]  /*0700*/  R2UR UR15, R12 ;  /* 0x000000000c0f72ca */ /* 0x000fe200000e0000 */
[----:B------:R-:W1:Y:S01]  /*0710*/  I2F.RP R2, R6 ;  /* 0x0000000600027306 */ /* 0x000e620000209400 */
[----:B------:R-:W-:Y:S02]  /*0720*/  ISETP.NE.AND P3, PT, R28, RZ, PT ;  /* 0x000000ff1c00720c */ /* 0x000fe40003f65270 */
[----:B------:R-:W-:Y:S02]  /*0730*/  CS2R R64, SRZ ;  /* 0x0000000000407805 */ /* 0x000fe4000001ff00 */
[----:B------:R-:W-:Y:S02]  /*0740*/  CS2R R66, SRZ ;  /* 0x0000000000427805 */ /* 0x000fe4000001ff00 */
[----:B------:R-:W-:-:S02]  /*0750*/  CS2R R68, SRZ ;  /* 0x0000000000447805 */ /* 0x000fc4000001ff00 */
[----:B------:R-:W-:Y:S02]  /*0760*/  CS2R R70, SRZ ;  /* 0x0000000000467805 */ /* 0x000fe4000001ff00 */
[----:B------:R-:W-:Y:S02]  /*0770*/  CS2R R72, SRZ ;  /* 0x0000000000487805 */ /* 0x000fe4000001ff00 */
[----:B------:R-:W-:Y:S01]  /*0780*/  CS2R R74, SRZ ;  /* 0x00000000004a7805 */ /* 0x000fe2000001ff00 */
[----:B0-----:R-:W0:Y:S01]  /*0790*/  MUFU.RCP R4, R4 ;  /* 0x0000000400047308 */ /* 0x001e220000001000 */
[----:B------:R-:W-:Y:S02]  /*07a0*/  CS2R R76, SRZ ;  /* 0x00000000004c7805 */ /* 0x000fe4000001ff00 */
[----:B------:R-:W-:Y:S02]  /*07b0*/  CS2R R78, SRZ ;  /* 0x00000000004e7805 */ /* 0x000fe4000001ff00 */
[----:B------:R-:W-:-:S02]  /*07c0*/  CS2R R80, SRZ ;  /* 0x0000000000507805 */ /* 0x000fc4000001ff00 */
[----:B------:R-:W-:Y:S02]  /*07d0*/  CS2R R82, SRZ ;  /* 0x0000000000527805 */ /* 0x000fe4000001ff00 */
[----:B------:R-:W-:Y:S02]  /*07e0*/  CS2R R84, SRZ ;  /* 0x0000000000547805 */ /* 0x000fe4000001ff00 */
[----:B------:R-:W-:Y:S01]  /*07f0*/  CS2R R86, SRZ ;  /* 0x0000000000567805 */ /* 0x000fe2000001ff00 */
[----:B------:R-:W-:Y:S01]  /*0800*/  UIADD3 UR14, UR8, 0x8000, URZ ;  /* 0x00008000080e7890 */ /* 0x000fe2000fffe03f */
[----:B-1----:R-:W1:Y:S01]  /*0810*/  MUFU.RCP R2, R2 ;  /* 0x0000000200027308 */ /* 0x002e620000001000 */
[----:B------:R-:W-:Y:S01]  /*0820*/  ULDC UR11, c[0x0][0x230] ;  /* 0x00008c00000b7ab9 */ /* 0x000fe20000000800 */
[----:B0-----:R-:W-:-:S06]  /*0830*/  VIADD R3, R4, 0xffffffe ;  /* 0x0ffffffe04037836 */ /* 0x001fcc0000000000 */
[----:B------:R-:W0:Y:S01]  /*0840*/  F2I.FTZ.U32.TRUNC.NTZ R3, R3 ;  /* 0x0000000300037305 */ /* 0x000e22000021f000 */
[----:B-1----:R-:W-:Y:S02]  /*0850*/  VIADD R8, R2, 0xffffffe ;  /* 0x0ffffffe02087836 */ /* 0x002fe40000000000 */
[----:B------:R-:W-:-:S05]  /*0860*/  IMAD.MOV.U32 R2, RZ, RZ, RZ ;  /* 0x000000ffff027224 */ /* 0x000fca00078e00ff */
[----:B------:R1:W2:Y:S01]  /*0870*/  F2I.FTZ.U32.TRUNC.NTZ R9, R8 ;  /* 0x0000000800097305 */ /* 0x0002a2000021f000 */
[----:B0-----:R-:W-:Y:S02]  /*0880*/  IMAD.MOV R5, RZ, RZ, -R3 ;  /* 0x000000ffff057224 */ /* 0x001fe400078e0a03 */
[----:B-1----:R-:W-:Y:S02]  /*0890*/  IMAD.MOV.U32 R8, RZ, RZ, RZ ;  /* 0x000000ffff087224 */ /* 0x002fe400078e00ff */
[----:B------:R-:W-:-:S04]  /*08a0*/  IMAD R5, R5, R14, RZ ;  /* 0x0000000e05057224 */ /* 0x000fc800078e02ff */
[----:B------:R-:W-:Y:S01]  /*08b0*/  IMAD.HI.U32 R4, R3, R5, R2 ;  /* 0x0000000503047227 */ /* 0x000fe200078e0002 */
[----:B------:R-:W-:Y:S02]  /*08c0*/  SHF.R.U32.HI R2, RZ, 0x6, R112 ;  /* 0x00000006ff027819 */ /* 0x000fe40000011670 */
[----:B------:R-:W-:Y:S01]  /*08d0*/  SHF.R.S32.HI R3, RZ, 0x1f, R0 ;  /* 0x0000001fff037819 */ /* 0x000fe20000011400 */
[----:B--2---:R-:W-:Y:S01]  /*08e0*/  IMAD.MOV R5, RZ, RZ, -R9 ;  /* 0x000000ffff057224 */ /* 0x004fe200078e0a09 */
[----:B------:R-:W-:Y:S01]  /*08f0*/  SGXT.U32 R2, R2, 0x3 ;  /* 0x000000030202781a */ /* 0x000fe20000000000 */
[----:B------:R-:W-:-:S03]  /*0900*/  IMAD.HI.U32 R4, R4, R13, RZ ;  /* 0x0000000d04047227 */ /* 0x000fc600078e00ff */
[----:B------:R-:W-:Y:S01]  /*0910*/  LOP3.LUT R2, R89, R2, RZ, 0xfc, !PT ;  /* 0x0000000259027212 */ /* 0x000fe200078efcff */
[----:B------:R-:W-:Y:S02]  /*0920*/  IMAD.MOV R4, RZ, RZ, -R4 ;  /* 0x000000ffff047224 */ /* 0x000fe400078e0a04 */
[----:B------:R-:W-:Y:S01]  /*0930*/  IMAD R5, R5, R6, RZ ;  /* 0x0000000605057224 */ /* 0x000fe200078e02ff */
[----:B------:R-:W-:Y:S01]  /*0940*/  LOP3.LUT R15, R2, 0xf8, RZ, 0xfc, !PT ;  /* 0x000000f8020f7812 */ /* 0x000fe200078efcff */
[C---:B------:R-:W-:Y:S01]  /*0950*/  IMAD R13, R14.reuse, R4, R13 ;  /* 0x000000040e0d7224 */ /* 0x040fe200078e020d */
[----:B------:R-:W-:Y:S01]  /*0960*/  LEA.HI R4, R3, R0, RZ, 0x6 ;  /* 0x0000000003047211 */ /* 0x000fe200078f30ff */
[----:B------:R-:W-:Y:S01]  /*0970*/  IMAD.HI.U32 R8, R9, R5, R8 ;  /* 0x0000000509087227 */ /* 0x000fe200078e0008 */
[----:B------:R-:W-:Y:S02]  /*0980*/  IABS R11, R15 ;  /* 0x0000000f000b7213 */ /* 0x000fe40000000000 */
[----:B------:R-:W-:-:S02]  /*0990*/  ISETP.GT.U32.AND P0, PT, R14, R13, PT ;  /* 0x0000000d0e00720c */ /* 0x000fc40003f04070 */
[----:B------:R-:W-:Y:S01]  /*09a0*/  LOP3.LUT R0, R112, 0x180, RZ, 0xc0, !PT ;  /* 0x0000018070007812 */ /* 0x000fe200078ec0ff */
[----:B------:R-:W-:Y:S01]  /*09b0*/  IMAD.HI.U32 R7, R8, R11, RZ ;  /* 0x0000000b08077227 */ /* 0x000fe200078e00ff */
[C---:B------:R-:W-:Y:S02]  /*09c0*/  LOP3.LUT R3, R112.reuse, 0x3f, RZ, 0xc0, !PT ;  /* 0x0000003f70037812 */ /* 0x040fe400078ec0ff */
[----:B------:R-:W-:Y:S01]  /*09d0*/  LOP3.LUT R5, R112, 0x1c0, RZ, 0xc0, !PT ;  /* 0x000001c070057812 */ /* 0x000fe200078ec0ff */
[----:B------:R-:W-:Y:S01]  /*09e0*/  IMAD.MOV R12, RZ, RZ, -R7 ;  /* 0x000000ffff0c7224 */ /* 0x000fe200078e0a07 */
[--C-:B------:R-:W-:Y:S01]  /*09f0*/  SHF.R.U32.HI R9, RZ, 0x3, R0.reuse ;  /* 0x00000003ff097819 */ /* 0x100fe20000011600 */
[----:B------:R-:W-:Y:S01]  /*0a00*/  IMAD R0, R3, 0x2, R0 ;  /* 0x0000000203007824 */ /* 0x000fe200078e0200 */
[----:B------:R-:W-:Y:S01]  /*0a10*/  SHF.R.U32.HI R5, RZ, 0x2, R5 ;  /* 0x00000002ff057819 */ /* 0x000fe20000011605 */
[----:B------:R-:W-:Y:S01]  /*0a20*/  IMAD R11, R6, R12, R11 ;  /* 0x0000000c060b7224 */ /* 0x000fe200078e020b */
[----:B------:R-:W-:Y:S01]  /*0a30*/  ISETP.GE.AND P2, PT, R15, RZ, PT ;  /* 0x000000ff0f00720c */ /* 0x000fe20003f46270 */
[----:B------:R-:W-:Y:S01]  /*0a40*/  @!P0 IMAD.IADD R13, R13, 0x1, -R14 ;  /* 0x000000010d0d8824 */ /* 0x000fe200078e0a0e */
[----:B------:R-:W-:-:S02]  /*0a50*/  LOP3.LUT R7, R0, R9, RZ, 0x3c, !PT ;  /* 0x0000000900077212 */ /* 0x000fc400078e3cff */
[----:B------:R-:W-:Y:S02]  /*0a60*/  LOP3.LUT R0, R5, 0x3fe, R10, 0x78, !PT ;  /* 0x000003fe05007812 */ /* 0x000fe400078e780a */
[----:B------:R-:W-:Y:S02]  /*0a70*/  ISETP.GT.U32.AND P0, PT, R14, R13, PT ;  /* 0x0000000d0e00720c */ /* 0x000fe40003f04070 */
[C---:B------:R-:W-:Y:S02]  /*0a80*/  LOP3.LUT R5, R2.reuse, 0xf0, RZ, 0xfc, !PT ;  /* 0x000000f002057812 */ /* 0x040fe400078efcff */
[----:B------:R-:W-:Y:S02]  /*0a90*/  LOP3.LUT R18, R2, 0xe0, RZ, 0xfc, !PT ;  /* 0x000000e002127812 */ /* 0x000fe400078efcff */
[----:B------:R-:W-:Y:S02]  /*0aa0*/  ISETP.GE.AND P1, PT, R5, RZ, PT ;  /* 0x000000ff0500720c */ /* 0x000fe40003f26270 */
[----:B------:R-:W-:-:S02]  /*0ab0*/  IABS R9, R5 ;  /* 0x0000000500097213 */ /* 0x000fc40000000000 */
[----:B------:R-:W-:Y:S02]  /*0ac0*/  LOP3.LUT R5, R2, 0xe8, RZ, 0xfc, !PT ;  /* 0x000000e802057812 */ /* 0x000fe400078efcff */
[----:B------:R-:W-:Y:S01]  /*0ad0*/  IABS R17, R18 ;  /* 0x0000001200117213 */ /* 0x000fe20000000000 */
[----:B------:R-:W-:Y:S01]  /*0ae0*/  @!P0 IMAD.IADD R13, R13, 0x1, -R14 ;  /* 0x000000010d0d8824 */ /* 0x000fe200078e0a0e */
[----:B------:R-:W-:Y:S02]  /*0af0*/  ISETP.GE.AND P4, PT, R5, RZ, PT ;  /* 0x000000ff0500720c */ /* 0x000fe40003f86270 */
[----:B------:R-:W-:Y:S01]  /*0b00*/  IABS R15, R5 ;  /* 0x00000005000f7213 */ /* 0x000fe20000000000 */
[----:B------:R-:W-:Y:S01]  /*0b10*/  IMAD.HI.U32 R5, R8, R9, RZ ;  /* 0x0000000908057227 */ /* 0x000fe200078e00ff */
[----:B------:R-:W-:Y:S02]  /*0b20*/  LOP3.LUT R20, R2, 0xd8, RZ, 0xfc, !PT ;  /* 0x000000d802147812 */ /* 0x000fe400078efcff */
[----:B------:R-:W-:Y:S01]  /*0b30*/  ISETP.GT.U32.AND P0, PT, R6, R11, PT ;  /* 0x0000000b0600720c */ /* 0x000fe20003f04070 */
[----:B------:R-:W-:Y:S01]  /*0b40*/  IMAD.MOV R14, RZ, RZ, -R5 ;  /* 0x000000ffff0e7224 */ /* 0x000fe200078e0a05 */
[----:B------:R-:W-:Y:S01]  /*0b50*/  IABS R19, R20 ;  /* 0x0000001400137213 */ /* 0x000fe20000000000 */
[----:B------:R-:W-:Y:S01]  /*0b60*/  IMAD.HI.U32 R5, R8, R15, RZ ;  /* 0x0000000f08057227 */ /* 0x000fe200078e00ff */
[----:B------:R-:W-:-:S02]  /*0b70*/  LOP3.LUT R24, R2, 0xc8, RZ, 0xfc, !PT ;  /* 0x000000c802187812 */ /* 0x000fc400078efcff */
[----:B------:R-:W-:Y:S01]  /*0b80*/  LOP3.LUT R22, R2, 0xd0, RZ, 0xfc, !PT ;  /* 0x000000d002167812 */ /* 0x000fe200078efcff */
[----:B------:R-:W-:Y:S01]  /*0b90*/  IMAD.HI.U32 R10, R8, R17, RZ ;  /* 0x00000011080a7227 */ /* 0x000fe200078e00ff */
[C---:B------:R-:W-:Y:S02]  /*0ba0*/  LOP3.LUT R25, R2.reuse, 0xc0, RZ, 0xfc, !PT ;  /* 0x000000c002197812 */ /* 0x040fe400078efcff */
[----:B------:R-:W-:Y:S01]  /*0bb0*/  LOP3.LUT R26, R2, 0xb8, RZ, 0xfc, !PT ;  /* 0x000000b8021a7812 */ /* 0x000fe200078efcff */
[----:B------:R-:W-:Y:S01]  /*0bc0*/  IMAD R9, R6, R14, R9 ;  /* 0x0000000e06097224 */ /* 0x000fe200078e0209 */
[----:B------:R-:W-:Y:S01]  /*0bd0*/  IABS R21, R25 ;  /* 0x0000001900157213 */ /* 0x000fe20000000000 */
[----:B------:R-:W-:Y:S01]  /*0be0*/  IMAD.MOV R14, RZ, RZ, -R5 ;  /* 0x000000ffff0e7224 */ /* 0x000fe200078e0a05 */
[----:B------:R-:W-:Y:S01]  /*0bf0*/  IABS R23, R26 ;  /* 0x0000001a00177213 */ /* 0x000fe20000000000 */
[----:B------:R-:W-:Y:S01]  /*0c00*/  IMAD.MOV.U32 R5, RZ, RZ, R13 ;  /* 0x000000ffff057224 */ /* 0x000fe200078e000d */
[C---:B------:R-:W-:Y:S01]  /*0c10*/  LOP3.LUT R27, R2.reuse, 0xa8, RZ, 0xfc, !PT ;  /* 0x000000a8021b7812 */ /* 0x040fe200078efcff */
[----:B------:R-:W-:Y:S01]  /*0c20*/  IMAD.MOV R13, RZ, RZ, -R10 ;  /* 0x000000ffff0d7224 */ /* 0x000fe200078e0a0a */
[----:B------:R-:W-:Y:S01]  /*0c30*/  LOP3.LUT R30, R2, 0x78, RZ, 0xfc, !PT ;  /* 0x00000078021e7812 */ /* 0x000fe200078efcff */
[----:B------:R-:W-:Y:S01]  /*0c40*/  IMAD R10, R6, R14, R15 ;  /* 0x0000000e060a7224 */ /* 0x000fe200078e020f */
[----:B------:R-:W-:Y:S01]  /*0c50*/  LOP3.LUT R34, R2, 0x68, RZ, 0xfc, !PT ;  /* 0x0000006802227812 */ /* 0x000fe200078efcff */
[----:B------:R-:W-:Y:S01]  /*0c60*/  IMAD.HI.U32 R12, R8, R19, RZ ;  /* 0x00000013080c7227 */ /* 0x000fe200078e00ff */
[----:B------:R-:W-:-:S02]  /*0c70*/  IABS R33, R30 ;  /* 0x0000001e00217213 */ /* 0x000fc40000000000 */
[C---:B------:R-:W-:Y:S01]  /*0c80*/  ISETP.GT.U32.AND P6, PT, R6.reuse, R10, PT ;  /* 0x0000000a0600720c */ /* 0x040fe20003fc4070 */
[----:B------:R-:W-:Y:S01]  /*0c90*/  @!P5 IMAD.MOV R5, RZ, RZ, -R5 ;  /* 0x000000ffff05d224 */ /* 0x000fe200078e0a05 */
[----:B------:R-:W-:Y:S01]  /*0ca0*/  @!P3 LOP3.LUT R5, RZ, R28, RZ, 0x33, !PT ;  /* 0x0000001cff05b212 */ /* 0x000fe200078e33ff */
[----:B------:R-:W-:Y:S01]  /*0cb0*/  IMAD.MOV R16, RZ, RZ, -R12 ;  /* 0x000000ffff107224 */ /* 0x000fe200078e0a0c */
[----:B------:R-:W-:Y:S01]  /*0cc0*/  ISETP.GT.U32.AND P3, PT, R6, R9, PT ;  /* 0x000000090600720c */ /* 0x000fe20003f64070 */
[----:B------:R-:W-:Y:S01]  /*0cd0*/  @!P0 IMAD.IADD R11, R11, 0x1, -R6 ;  /* 0x000000010b0b8824 */ /* 0x000fe200078e0a06 */
[----:B------:R-:W-:Y:S01]  /*0ce0*/  LOP3.LUT R36, R2, 0x60, RZ, 0xfc, !PT ;  /* 0x0000006002247812 */ /* 0x000fe200078efcff */
[C---:B------:R-:W-:Y:S01]  /*0cf0*/  IMAD R12, R6.reuse, R13, R17 ;  /* 0x0000000d060c7224 */ /* 0x040fe200078e0211 */
[----:B------:R-:W-:Y:S01]  /*0d00*/  IABS R17, R22 ;  /* 0x0000001600117213 */ /* 0x000fe20000000000 */
[----:B------:R-:W-:Y:S01]  /*0d10*/  IMAD R13, R6, R16, R19 ;  /* 0x00000010060d7224 */ /* 0x000fe200078e0213 */
[----:B------:R-:W-:Y:S01]  /*0d20*/  IABS R19, R24 ;  /* 0x0000001800137213 */ /* 0x000fe20000000000 */
[----:B------:R-:W-:Y:S01]  /*0d30*/  IMAD.HI.U32 R16, R8, R21, RZ ;  /* 0x0000001508107227 */ /* 0x000fe200078e00ff */
[----:B------:R-:W-:-:S02]  /*0d40*/  ISETP.GT.U32.AND P5, PT, R6, R11, PT ;  /* 0x0000000b0600720c */ /* 0x000fc40003fa4070 */
[----:B------:R-:W-:Y:S01]  /*0d50*/  IABS R35, R36 ;  /* 0x0000002400237213 */ /* 0x000fe20000000000 */
[--C-:B------:R-:W-:Y:S01]  /*0d60*/  @!P6 IMAD.IADD R10, R10, 0x1, -R6.reuse ;  /* 0x000000010a0ae824 */ /* 0x100fe200078e0a06 */
[----:B------:R-:W-:Y:S01]  /*0d70*/  ISETP.GT.U32.AND P6, PT, R6, R12, PT ;  /* 0x0000000c0600720c */ /* 0x000fe20003fc4070 */
[----:B------:R-:W-:Y:S01]  /*0d80*/  IMAD.HI.U32 R15, R8, R19, RZ ;  /* 0x00000013080f7227 */ /* 0x000fe200078e00ff */
[----:B------:R-:W-:Y:S02]  /*0d90*/  LOP3.LUT R32, R2, 0x70, RZ, 0xfc, !PT ;  /* 0x0000007002207812 */ /* 0x000fe400078efcff */
[----:B------:R-:W-:Y:S01]  /*0da0*/  ISETP.GT.U32.AND P0, PT, R6, R10, PT ;  /* 0x0000000a0600720c */ /* 0x000fe20003f04070 */
[--C-:B------:R-:W-:Y:S01]  /*0db0*/  @!P3 IMAD.IADD R9, R9, 0x1, -R6.reuse ;  /* 0x000000010909b824 */ /* 0x100fe200078e0a06 */
[C---:B------:R-:W-:Y:S01]  /*0dc0*/  LOP3.LUT R40, R2.reuse, 0x50, RZ, 0xfc, !PT ;  /* 0x0000005002287812 */ /* 0x040fe200078efcff */
[----:B------:R-:W-:Y:S01]  /*0dd0*/  IMAD.MOV R15, RZ, RZ, -R15 ;  /* 0x000000ffff0f7224 */ /* 0x000fe200078e0a0f */
[----:B------:R-:W-:Y:S01]  /*0de0*/  LOP3.LUT R38, R2, 0x58, RZ, 0xfc, !PT ;  /* 0x0000005802267812 */ /* 0x000fe200078efcff */
[----:B------:R-:W-:Y:S01]  /*0df0*/  @!P5 IMAD.IADD R11, R11, 0x1, -R6 ;  /* 0x000000010b0bd824 */ /* 0x000fe200078e0a06 */
[C---:B------:R-:W-:Y:S01]  /*0e00*/  ISETP.GT.U32.AND P3, PT, R6.reuse, R9, PT ;  /* 0x000000090600720c */ /* 0x040fe20003f64070 */
[C---:B------:R-:W-:Y:S01]  /*0e10*/  IMAD R15, R6.reuse, R15, R19 ;  /* 0x0000000f060f7224 */ /* 0x040fe200078e0213 */
[----:B------:R-:W-:Y:S01]  /*0e20*/  ISETP.GT.U32.AND P5, PT, R6, R13, PT ;  /* 0x0000000d0600720c */ /* 0x000fe20003fa4070 */
[----:B------:R-:W-:Y:S01]  /*0e30*/  IMAD.HI.U32 R14, R8, R17, RZ ;  /* 0x00000011080e7227 */ /* 0x000fe200078e00ff */
[----:B------:R-:W-:-:S02]  /*0e40*/  IABS R39, R40 ;  /* 0x0000002800277213 */ /* 0x000fc40000000000 */
[----:B------:R-:W-:Y:S01]  /*0e50*/  IABS R37, R38 ;  /* 0x0000002600257213 */ /* 0x000fe20000000000 */
[----:B------:R-:W-:Y:S01]  /*0e60*/  @!P6 IMAD.IADD R12, R12, 0x1, -R6 ;  /* 0x000000010c0ce824 */ /* 0x000fe200078e0a06 */
[----:B------:R-:W-:Y:S01]  /*0e70*/  ISETP.GT.U32.AND P6, PT, R6, R15, PT ;  /* 0x0000000f0600720c */ /* 0x000fe20003fc4070 */
[----:B------:R-:W-:Y:S01]  /*0e80*/  IMAD.MOV R14, RZ, RZ, -R14 ;  /* 0x000000ffff0e7224 */ /* 0x000fe200078e0a0e */
[C---:B------:R-:W-:Y:S01]  /*0e90*/  LOP3.LUT R42, R2.reuse, 0x48, RZ, 0xfc, !PT ;  /* 0x00000048022a7812 */ /* 0x040fe200078efcff */
[----:B------:R-:W-:Y:S01]  /*0ea0*/  IMAD.MOV R16, RZ, RZ, -R16 ;  /* 0x000000ffff107224 */ /* 0x000fe200078e0a10 */
[----:B------:R-:W-:Y:S01]  /*0eb0*/  LOP3.LUT R44, R2, 0x38, RZ, 0xfc, !PT ;  /* 0x00000038022c7812 */ /* 0x000fe200078efcff */
[C---:B------:R-:W-:Y:S01]  /*0ec0*/  IMAD R14, R6.reuse, R14, R17 ;  /* 0x0000000e060e7224 */ /* 0x040fe200078e0211 */
[----:B------:R-:W-:Y:S01]  /*0ed0*/  IABS R41, R42 ;  /* 0x0000002a00297213 */ /* 0x000fe20000000000 */
[--C-:B------:R-:W-:Y:S01]  /*0ee0*/  @!P3 IMAD.IADD R9, R9, 0x1, -R6.reuse ;  /* 0x000000010909b824 */ /* 0x100fe200078e0a06 */
[----:B------:R-:W-:Y:S01]  /*0ef0*/  IABS R45, R44 ;  /* 0x0000002c002d7213 */ /* 0x000fe20000000000 */
[----:B------:R-:W-:Y:S01]  /*0f00*/  @!P5 IMAD.IADD R13, R13, 0x1, -R6 ;  /* 0x000000010d0dd824 */ /* 0x000fe200078e0a06 */
[----:B------:R-:W-:Y:S01]  /*0f10*/  ISETP.GT.U32.AND P3, PT, R6, R14, PT ;  /* 0x0000000e0600720c */ /* 0x000fe20003f64070 */
[----:B------:R-:W-:Y:S01]  /*0f20*/  IMAD.HI.U32 R17, R8, R23, RZ ;  /* 0x0000001708117227 */ /* 0x000fe200078e00ff */
[----:B------:R-:W-:-:S02]  /*0f30*/  ISETP.GE.AND P5, PT, R20, RZ, PT ;  /* 0x000000ff1400720c */ /* 0x000fc40003fa6270 */
[----:B------:R-:W-:Y:S01]  /*0f40*/  LOP3.LUT R20, R2, 0xb0, RZ, 0xfc, !PT ;  /* 0x000000b002147812 */ /* 0x000fe200078efcff */
[--C-:B------:R-:W-:Y:S01]  /*0f50*/  @!P6 IMAD.IADD R15, R15, 0x1, -R6.reuse ;  /* 0x000000010f0fe824 */ /* 0x100fe200078e0a06 */
[----:B------:R-:W-:Y:S01]  /*0f60*/  ISETP.GT.U32.AND P6, PT, R6, R13, PT ;  /* 0x0000000d0600720c */ /* 0x000fe20003fc4070 */
[--C-:B------:R-:W-:Y:S01]  /*0f70*/  @!P0 IMAD.IADD R10, R10, 0x1, -R6.reuse ;  /* 0x000000010a0a8824 */ /* 0x100fe200078e0a06 */
[----:B------:R-:W-:Y:S01]  /*0f80*/  ISETP.GE.AND P0, PT, R18, RZ, PT ;  /* 0x000000ff1200720c */ /* 0x000fe20003f06270 */
[----:B------:R-:W-:Y:S01]  /*0f90*/  IMAD.MOV R17, RZ, RZ, -R17 ;  /* 0x000000ffff117224 */ /* 0x000fe200078e0a11 */
[----:B------:R-:W-:Y:S01]  /*0fa0*/  LOP3.LUT R46, R2, 0x30, RZ, 0xfc, !PT ;  /* 0x00000030022e7812 */ /* 0x000fe200078efcff */
[C---:B------:R-:W-:Y:S01]  /*0fb0*/  IMAD R16, R6.reuse, R16, R21 ;  /* 0x0000001006107224 */ /* 0x040fe200078e0215 */
[----:B------:R-:W-:Y:S01]  /*0fc0*/  IABS R21, R20 ;  /* 0x0000001400157213 */ /* 0x000fe20000000000 */
[----:B------:R-:W-:Y:S01]  /*0fd0*/  IMAD R17, R6, R17, R23 ;  /* 0x0000001106117224 */ /* 0x000fe200078e0217 */
[----:B------:R-:W-:Y:S01]  /*0fe0*/  IABS R23, R27 ;  /* 0x0000001b00177213 */ /* 0x000fe20000000000 */
[----:B------:R-:W-:Y:S01]  /*0ff0*/  @!P3 IMAD.IADD R14, R14, 0x1, -R6 ;  /* 0x000000010e0eb824 */ /* 0x000fe200078e0a06 */
[C---:B------:R-:W-:Y:S01]  /*1000*/  ISETP.GT.U32.AND P3, PT, R6.reuse, R12, PT ;  /* 0x0000000c0600720c */ /* 0x040fe20003f64070 */
[----:B------:R-:W-:Y:S01]  /*1010*/  @!P4 IMAD.MOV R10, RZ, RZ, -R10 ;  /* 0x000000ffff0ac224 */ /* 0x000fe200078e0a0a */
[C---:B------:R-:W-:Y:S01]  /*1020*/  ISETP.GT.U32.AND P4, PT, R6.reuse, R16, PT ;  /* 0x000000100600720c */ /* 0x040fe20003f84070 */
[----:B------:R-:W-:Y:S01]  /*1030*/  @!P6 IMAD.IADD R13, R13, 0x1, -R6 ;  /* 0x000000010d0de824 */ /* 0x000fe200078e0a06 */
[----:B------:R-:W-:Y:S01]  /*1040*/  ISETP.GT.U32.AND P6, PT, R6, R17, PT ;  /* 0x000000110600720c */ /* 0x000fe20003fc4070 */
[----:B------:R-:W-:Y:S01]  /*1050*/  IMAD.HI.U32 R18, R8, R21, RZ ;  /* 0x0000001508127227 */ /* 0x000fe200078e00ff */
[----:B------:R-:W-:-:S02]  /*1060*/  IABS R47, R46 ;  /* 0x0000002e002f7213 */ /* 0x000fc40000000000 */
[----:B------:R-:W-:Y:S01]  /*1070*/  LOP3.LUT R48, R2, 0x28, RZ, 0xfc, !PT ;  /* 0x0000002802307812 */ /* 0x000fe200078efcff */
[----:B------:R-:W-:Y:S01]  /*1080*/  @!P2 IMAD.MOV R11, RZ, RZ, -R11 ;  /* 0x000000ffff0ba224 */ /* 0x000fe200078e0a0b */
[C---:B------:R-:W-:Y:S01]  /*1090*/  ISETP.GT.U32.AND P2, PT, R6.reuse, R15, PT ;  /* 0x0000000f0600720c */ /* 0x040fe20003f44070 */
[----:B------:R-:W-:Y:S01]  /*10a0*/  IMAD.MOV R18, RZ, RZ, -R18 ;  /* 0x000000ffff127224 */ /* 0x000fe200078e0a12 */
[----:B------:R-:W-:Y:S01]  /*10b0*/  IABS R49, R48 ;  /* 0x0000003000317213 */ /* 0x000fe20000000000 */
[----:B------:R-:W-:Y:S01]  /*10c0*/  @!P1 IMAD.MOV R9, RZ, RZ, -R9 ;  /* 0x000000ffff099224 */ /* 0x000fe200078e0a09 */
[----:B------:R-:W-:Y:S01]  /*10d0*/  ISETP.GT.U32.AND P1, PT, R6, R14, PT ;  /* 0x0000000e0600720c */ /* 0x000fe20003f24070 */
[--C-:B------:R-:W-:Y:S01]  /*10e0*/  @!P3 IMAD.IADD R12, R12, 0x1, -R6.reuse ;  /* 0x000000010c0cb824 */ /* 0x100fe200078e0a06 */
[----:B------:R-:W-:Y:S01]  /*10f0*/  ISETP.GE.AND P3, PT, R22, RZ, PT ;  /* 0x000000ff1600720c */ /* 0x000fe20003f66270 */
[----:B------:R-:W-:Y:S01]  /*1100*/  @!P4 IMAD.IADD R16, R16, 0x1, -R6 ;  /* 0x000000011010c824 */ /* 0x000fe200078e0a06 */
[----:B------:R-:W-:Y:S01]  /*1110*/  LOP3.LUT R22, R2, 0xa0, RZ, 0xfc, !PT ;  /* 0x000000a002167812 */ /* 0x000fe200078efcff */
[----:B------:R-:W-:Y:S01]  /*1120*/  IMAD R18, R6, R18, R21 ;  /* 0x0000001206127224 */ /* 0x000fe200078e0215 */
[----:B------:R-:W-:Y:S01]  /*1130*/  LOP3.LUT R21, R2, 0x98, RZ, 0xfc, !PT ;  /* 0x0000009802157812 */ /* 0x000fe200078efcff */
[----:B------:R-:W-:Y:S01]  /*1140*/  IMAD.HI.U32 R19, R8, R23, RZ ;  /* 0x0000001708137227 */ /* 0x000fe200078e00ff */
[----:B------:R-:W-:-:S02]  /*1150*/  ISETP.GE.AND P4, PT, R26, RZ, PT ;  /* 0x000000ff1a00720c */ /* 0x000fc40003f86270 */
[----:B------:R-:W-:Y:S01]  /*1160*/  LOP3.LUT R26, R2, 0x80, RZ, 0xfc, !PT ;  /* 0x00000080021a7812 */ /* 0x000fe200078efcff */
[----:B------:R-:W-:Y:S01]  /*1170*/  @!P6 IMAD.IADD R17, R17, 0x1, -R6 ;  /* 0x000000011111e824 */ /* 0x000fe200078e0a06 */
[C---:B------:R-:W-:Y:S01]  /*1180*/  ISETP.GT.U32.AND P6, PT, R6.reuse, R18, PT ;  /* 0x000000120600720c */ /* 0x040fe20003fc4070 */
[----:B------:R-:W-:Y:S01]  /*1190*/  @!P0 IMAD.MOV R12, RZ, RZ, -R12 ;  /* 0x000000ffff0c8224 */ /* 0x000fe200078e0a0c */
[----:B------:R-:W-:Y:S01]  /*11a0*/  ISETP.GT.U32.AND P0, PT, R6, R16, PT ;  /* 0x000000100600720c */ /* 0x000fe20003f04070 */
[--C-:B------:R-:W-:Y:S01]  /*11b0*/  @!P2 IMAD.IADD R15, R15, 0x1, -R6.reuse ;  /* 0x000000010f0fa824 */ /* 0x100fe200078e0a06 */
[----:B------:R-:W-:Y:S01]  /*11c0*/  ISETP.GE.AND P2, PT, R25, RZ, PT ;  /* 0x000000ff1900720c */ /* 0x000fe20003f46270 */
[----:B------:R-:W-:Y:S01]  /*11d0*/  IMAD.MOV R19, RZ, RZ, -R19 ;  /* 0x000000ffff137224 */ /* 0x000fe200078e0a13 */
[----:B------:R-:W-:Y:S01]  /*11e0*/  IABS R25, R21 ;  /* 0x0000001500197213 */ /* 0x000fe20000000000 */
[----:B------:R-:W-:Y:S01]  /*11f0*/  @!P1 IMAD.IADD R14, R14, 0x1, -R6 ;  /* 0x000000010e0e9824 */ /* 0x000fe200078e0a06 */
[----:B------:R-:W-:Y:S01]  /*1200*/  ISETP.GE.AND P1, PT, R24, RZ, PT ;  /* 0x000000ff1800720c */ /* 0x000fe20003f26270 */
[----:B------:R-:W-:Y:S01]  /*1210*/  IMAD R19, R6, R19, R23 ;  /* 0x0000001306137224 */ /* 0x000fe200078e0217 */
[----:B------:R-:W-:Y:S01]  /*1220*/  IABS R23, R22 ;  /* 0x0000001600177213 */ /* 0x000fe20000000000 */
[----:B------:R-:W-:Y:S01]  /*1230*/  @!P3 IMAD.MOV R14, RZ, RZ, -R14 ;  /* 0x000000ffff0eb224 */ /* 0x000fe200078e0a0e */
[----:B------:R-:W-:Y:S01]  /*1240*/  IABS R31, R26 ;  /* 0x0000001a001f7213 */ /* 0x000fe20000000000 */
[--C-:B------:R-:W-:Y:S01]  /*1250*/  @!P6 IMAD.IADD R18, R18, 0x1, -R6.reuse ;  /* 0x000000011212e824 */ /* 0x100fe200078e0a06 */
[----:B------:R-:W-:Y:S01]  /*1260*/  ISETP.GT.U32.AND P3, PT, R6, R19, PT ;  /* 0x000000130600720c */ /* 0x000fe20003f64070 */
[----:B------:R-:W-:Y:S01]  /*1270*/  @!P0 IMAD.IADD R16, R16, 0x1, -R6 ;  /* 0x0000000110108824 */ /* 0x000fe200078e0a06 */
[----:B------:R-:W-:Y:S01]  /*1280*/  ISETP.GE.AND P6, PT, R21, RZ, PT ;  /* 0x000000ff1500720c */ /* 0x000fe20003fc6270 */
[----:B------:R-:W-:Y:S01]  /*1290*/  IMAD.HI.U32 R21, R8, R25, RZ ;  /* 0x0000001908157227 */ /* 0x000fe200078e00ff */
[----:B------:R-:W-:-:S02]  /*12a0*/  ISETP.GE.AND P0, PT, R27, RZ, PT ;  /* 0x000000ff1b00720c */ /* 0x000fc40003f06270 */
[----:B------:R-:W-:Y:S01]  /*12b0*/  LOP3.LUT R50, R2, 0x10, RZ, 0xfc, !PT ;  /* 0x0000001002327812 */ /* 0x000fe200078efcff */
[----:B------:R-:W-:Y:S01]  /*12c0*/  @!P2 IMAD.MOV R16, RZ, RZ, -R16 ;  /* 0x000000ffff10a224 */ /* 0x000fe200078e0a10 */
[----:B------:R-:W-:Y:S01]  /*12d0*/  ISETP.GT.U32.AND P2, PT, R6, R18, PT ;  /* 0x000000120600720c */ /* 0x000fe20003f44070 */
[----:B------:R-:W-:Y:S01]  /*12e0*/  @!P1 IMAD.MOV R15, RZ, RZ, -R15 ;  /* 0x000000ffff0f9224 */ /* 0x000fe200078e0a0f */
[----:B------:R-:W-:Y:S01]  /*12f0*/  ISETP.GE.AND P1, PT, R20, RZ, PT ;  /* 0x000000ff1400720c */ /* 0x000fe20003f26270 */
[----:B------:R-:W-:Y:S01]  /*1300*/  IMAD.MOV R21, RZ, RZ, -R21 ;  /* 0x000000ffff157224 */ /* 0x000fe200078e0a15 */
[----:B------:R-:W-:Y:S01]  /*1310*/  LOP3.LUT R52, R2, 0x8, RZ, 0xfc, !PT ;  /* 0x0000000802347812 */ /* 0x000fe200078efcff */
[----:B------:R-:W-:Y:S01]  /*1320*/  @!P3 IMAD.IADD R19, R19, 0x1, -R6 ;  /* 0x000000011313b824 */ /* 0x000fe200078e0a06 */
[----:B------:R-:W-:Y:S01]  /*1330*/  IABS R55, R50 ;  /* 0x0000003200377213 */ /* 0x000fe20000000000 */
[----:B------:R-:W-:Y:S01]  /*1340*/  IMAD.HI.U32 R20, R8, R23, RZ ;  /* 0x0000001708147227 */ /* 0x000fe200078e00ff */
[----:B------:R-:W-:-:S02]  /*1350*/  IABS R57, R52 ;  /* 0x0000003400397213 */ /* 0x000fc40000000000 */
[C---:B------:R-:W-:Y:S01]  /*1360*/  ISETP.GT.U32.AND P3, PT, R6.reuse, R19, PT ;  /* 0x000000130600720c */ /* 0x040fe20003f64070 */
[----:B------:R-:W-:Y:S01]  /*1370*/  IMAD R21, R6, R21, R25 ;  /* 0x0000001506157224 */ /* 0x000fe200078e0219 */
[----:B------:R-:W-:Y:S01]  /*1380*/  IABS R59, R2 ;  /* 0x00000002003b7213 */ /* 0x000fe20000000000 */
[----:B------:R-:W-:Y:S01]  /*1390*/  @!P2 IMAD.IADD R18, R18, 0x1, -R6 ;  /* 0x000000011212a824 */ /* 0x000fe200078e0a06 */
[----:B------:R-:W-:Y:S01]  /*13a0*/  SHF.R.S32.HI R4, RZ, 0x6, R4 ;  /* 0x00000006ff047819 */ /* 0x000fe20000011404 */
[----:B------:R-:W-:Y:S02]  /*13b0*/  IMAD.MOV R20, RZ, RZ, -R20 ;  /* 0x000000ffff147224 */ /* 0x000fe400078e0a14 */
[----:B------:R-:W-:Y:S01]  /*13c0*/  @!P5 IMAD.MOV R13, RZ, RZ, -R13 ;  /* 0x000000ffff0dd224 */ /* 0x000fe200078e0a0d */
[C---:B------:R-:W-:Y:S01]  /*13d0*/  ISETP.GT.U32.AND P5, PT, R6.reuse, R17, PT ;  /* 0x000000110600720c */ /* 0x040fe20003fa4070 */
[----:B------:R-:W-:Y:S01]  /*13e0*/  @!P1 IMAD.MOV R18, RZ, RZ, -R18 ;  /* 0x000000ffff129224 */ /* 0x000fe200078e0a12 */
[C---:B------:R-:W-:Y:S01]  /*13f0*/  ISETP.GT.U32.AND P1, PT, R6.reuse, R21, PT ;  /* 0x000000150600720c */ /* 0x040fe20003f24070 */
[----:B------:R-:W-:Y:S01]  /*1400*/  IMAD R20, R6, R20, R23 ;  /* 0x0000001406147224 */ /* 0x000fe200078e0217 */
[----:B------:R-:W-:Y:S01]  /*1410*/  LOP3.LUT R23, R2, 0x88, RZ, 0xfc, !PT ;  /* 0x0000008802177812 */ /* 0x000fe200078efcff */
[----:B------:R-:W-:-:S02]  /*1420*/  @!P3 IMAD.IADD R19, R19, 0x1, -R6 ;  /* 0x000000011313b824 */ /* 0x000fc400078e0a06 */
[----:B------:R-:W-:Y:S01]  /*1430*/  IMAD.HI.U32 R24, R8, R31, RZ ;  /* 0x0000001f08187227 */ /* 0x000fe200078e00ff */
[----:B------:R-:W-:Y:S02]  /*1440*/  ISETP.GT.U32.AND P2, PT, R6, R20, PT ;  /* 0x000000140600720c */ /* 0x000fe40003f44070 */
[----:B------:R-:W-:Y:S01]  /*1450*/  ISETP.GE.AND P3, PT, R23, RZ, PT ;  /* 0x000000ff1700720c */ /* 0x000fe20003f66270 */
[----:B------:R-:W-:Y:S01]  /*1460*/  @!P0 IMAD.MOV R19, RZ, RZ, -R19 ;  /* 0x000000ffff138224 */ /* 0x000fe200078e0a13 */
[----:B------:R-:W-:Y:S01]  /*1470*/  IABS R23, R23 ;  /* 0x0000001700177213 */ /* 0x000fe20000000000 */
[--C-:B------:R-:W-:Y:S01]  /*1480*/  @!P5 IMAD.IADD R17, R17, 0x1, -R6.reuse ;  /* 0x000000011111d824 */ /* 0x100fe200078e0a06 */
[----:B------:R-:W-:Y:S01]  /*1490*/  ISETP.GE.AND P5, PT, R22, RZ, PT ;  /* 0x000000ff1600720c */ /* 0x000fe20003fa6270 */
[--C-:B------:R-:W-:Y:S01]  /*14a0*/  @!P1 IMAD.IADD R21, R21, 0x1, -R6.reuse ;  /* 0x0000000115159824 */ /* 0x100fe200078e0a06 */
[----:B------:R-:W-:Y:S01]  /*14b0*/  LOP3.LUT R22, R2, 0x90, RZ, 0xfc, !PT ;  /* 0x0000009002167812 */ /* 0x000fe200078efcff */
[----:B------:R-:W-:Y:S01]  /*14c0*/  IMAD.MOV.U32 R25, RZ, RZ, R23 ;  /* 0x000000ffff197224 */ /* 0x000fe200078e0017 */
[----:B------:R-:W-:Y:S01]  /*14d0*/  ISETP.GE.AND P0, PT, R26, RZ, PT ;  /* 0x000000ff1a00720c */ /* 0x000fe20003f06270 */
[----:B------:R-:W-:Y:S01]  /*14e0*/  @!P4 IMAD.MOV R17, RZ, RZ, -R17 ;  /* 0x000000ffff11c224 */ /* 0x000fe200078e0a11 */
[----:B------:R-:W-:Y:S01]  /*14f0*/  IABS R27, R22 ;  /* 0x00000016001b7213 */ /* 0x000fe20000000000 */
[----:B------:R-:W-:Y:S01]  /*1500*/  @!P2 IMAD.IADD R20, R20, 0x1, -R6 ;  /* 0x000000011414a824 */ /* 0x000fe200078e0a06 */
[----:B------:R-:W-:Y:S01]  /*1510*/  ISETP.GT.U32.AND P1, PT, R6, R21, PT ;  /* 0x000000150600720c */ /* 0x000fe20003f24070 */
[----:B------:R-:W-:Y:S01]  /*1520*/  IMAD.HI.U32 R23, R8, R25, RZ ;  /* 0x0000001908177227 */ /* 0x000fe200078e00ff */
[----:B------:R-:W-:-:S02]  /*1530*/  ISETP.GE.AND P4, PT, R22, RZ, PT ;  /* 0x000000ff1600720c */ /* 0x000fc40003f86270 */
[----:B------:R-:W-:Y:S01]  /*1540*/  ISETP.GT.U32.AND P2, PT, R6, R20, PT ;  /* 0x000000140600720c */ /* 0x000fe20003f44070 */
[----:B------:R-:W-:-:S04]  /*1550*/  IMAD.HI.U32 R22, R8, R27, RZ ;  /* 0x0000001b08167227 */ /* 0x000fc800078e00ff */
[----:B------:R-:W-:Y:S02]  /*1560*/  IMAD.MOV R23, RZ, RZ, -R23 ;  /* 0x000000ffff177224 */ /* 0x000fe400078e0a17 */
[----:B------:R-:W-:Y:S02]  /*1570*/  IMAD.MOV R26, RZ, RZ, -R24 ;  /* 0x000000ffff1a7224 */ /* 0x000fe400078e0a18 */
[----:B------:R-:W-:-:S04]  /*1580*/  IMAD.HI.U32 R24, R8, R33, RZ ;  /* 0x0000002108187227 */ /* 0x000fc800078e00ff */
[----:B------:R-:W-:Y:S02]  /*1590*/  IMAD.MOV R22, RZ, RZ, -R22 ;  /* 0x000000ffff167224 */ /* 0x000fe400078e0a16 */
[C---:B------:R-:W-:Y:S02]  /*15a0*/  IMAD R23, R6.reuse, R23, R25 ;  /* 0x0000001706177224 */ /* 0x040fe400078e0219 */
[C---:B------:R-:W-:Y:S01]  /*15b0*/  IMAD R25, R6.reuse, R26, R31 ;  /* 0x0000001a06197224 */ /* 0x040fe200078e021f */
[----:B------:R-:W-:Y:S01]  /*15c0*/  IABS R31, R32 ;  /* 0x00000020001f7213 */ /* 0x000fe20000000000 */
[----:B------:R-:W-:Y:S02]  /*15d0*/  IMAD.MOV R24, RZ, RZ, -R24 ;  /* 0x000000ffff187224 */ /* 0x000fe400078e0a18 */
[C---:B------:R-:W-:Y:S02]  /*15e0*/  IMAD R22, R6.reuse, R22, R27 ;  /* 0x0000001606167224 */ /* 0x040fe400078e021b */
[C---:B------:R-:W-:Y:S01]  /*15f0*/  IMAD R27, R6.reuse, R24, R33 ;  /* 0x00000018061b7224 */ /* 0x040fe200078e0221 */
[----:B------:R-:W-:Y:S01]  /*1600*/  IABS R33, R34 ;  /* 0x0000002200217213 */ /* 0x000fe20000000000 */
[--C-:B------:R-:W-:Y:S01]  /*1610*/  @!P1 IMAD.IADD R21, R21, 0x1, -R6.reuse ;  /* 0x0000000115159824 */ /* 0x100fe200078e0a06 */
[----:B------:R-:W-:Y:S01]  /*1620*/  ISETP.GT.U32.AND P1, PT, R6, R25, PT ;  /* 0x000000190600720c */ /* 0x000fe20003f24070 */
[----:B------:R-:W-:Y:S01]  /*1630*/  @!P2 IMAD.IADD R20, R20, 0x1, -R6 ;  /* 0x000000011414a824 */ /* 0x000fe200078e0a06 */
[C---:B------:R-:W-:Y:S01]  /*1640*/  ISETP.GT.U32.AND P2, PT, R6.reuse, R22, PT ;  /* 0x000000160600720c */ /* 0x040fe20003f44070 */
[----:B------:R-:W-:Y:S01]  /*1650*/  @!P6 IMAD.MOV R21, RZ, RZ, -R21 ;  /* 0x000000ffff15e224 */ /* 0x000fe200078e0a15 */
[C---:B------:R-:W-:Y:S01]  /*1660*/  ISETP.GT.U32.AND P6, PT, R6.reuse, R27, PT ;  /* 0x0000001b0600720c */ /* 0x040fe20003fc4070 */
[----:B------:R-:W-:Y:S01]  /*1670*/  @!P5 IMAD.MOV R20, RZ, RZ, -R20 ;  /* 0x000000ffff14d224 */ /* 0x000fe200078e0a14 */
[----:B------:R-:W-:Y:S01]  /*1680*/  ISETP.GT.U32.AND P5, PT, R6, R23, PT ;  /* 0x000000170600720c */ /* 0x000fe20003fa4070 */
[----:B------:R-:W-:-:S04]  /*1690*/  IMAD.HI.U32 R26, R8, R33, RZ ;  /* 0x00000021081a7227 */ /* 0x000fc800078e00ff */
[----:B------:R-:W-:-:S04]  /*16a0*/  IMAD.HI.U32 R28, R8, R35, RZ ;  /* 0x00000023081c7227 */ /* 0x000fc800078e00ff */
[--C-:B------:R-:W-:Y:S02]  /*16b0*/  @!P1 IMAD.IADD R25, R25, 0x1, -R6.reuse ;  /* 0x0000000119199824 */ /* 0x100fe400078e0a06 */
[--C-:B------:R-:W-:Y:S02]  /*16c0*/  @!P6 IMAD.IADD R27, R27, 0x1, -R6.reuse ;  /* 0x000000011b1be824 */ /* 0x100fe400078e0a06 */
[----:B------:R-:W-:Y:S01]  /*16d0*/  @!P5 IMAD.IADD R23, R23, 0x1, -R6 ;  /* 0x000000011717d824 */ /* 0x000fe200078e0a06 */
[C---:B------:R-:W-:Y:S01]  /*16e0*/  ISETP.GT.U32.AND P1, PT, R6.reuse, R25, PT ;  /* 0x000000190600720c */ /* 0x040fe20003f24070 */
[----:B------:R-:W-:Y:S01]  /*16f0*/  IMAD.MOV R26, RZ, RZ, -R26 ;  /* 0x000000ffff1a7224 */ /* 0x000fe200078e0a1a */
[C---:B------:R-:W-:Y:S01]  /*1700*/  ISETP.GT.U32.AND P6, PT, R6.reuse, R27, PT ;  /* 0x0000001b0600720c */ /* 0x040fe20003fc4070 */
[----:B------:R-:W-:Y:S01]  /*1710*/  IMAD.MOV R28, RZ, RZ, -R28 ;  /* 0x000000ffff1c7224 */ /* 0x000fe200078e0a1c */
[C---:B------:R-:W-:Y:S01]  /*1720*/  ISETP.GT.U32.AND P5, PT, R6.reuse, R23, PT ;  /* 0x000000170600720c */ /* 0x040fe20003fa4070 */
[----:B------:R-:W-:-:S02]  /*1730*/  IMAD R33, R6, R26, R33 ;  /* 0x0000001a06217224 */ /* 0x000fc400078e0221 */
[----:B------:R-:W-:-:S04]  /*1740*/  IMAD.HI.U32 R24, R8, R31, RZ ;  /* 0x0000001f08187227 */ /* 0x000fc800078e00ff */
[C---:B------:R-:W-:Y:S02]  /*1750*/  IMAD R35, R6.reuse, R28, R35 ;  /* 0x0000001c06237224 */ /* 0x040fe400078e0223 */
[----:B------:R-:W-:Y:S01]  /*1760*/  @!P1 IMAD.IADD R25, R25, 0x1, -R6 ;  /* 0x0000000119199824 */ /* 0x000fe200078e0a06 */
[C---:B------:R-:W-:Y:S01]  /*1770*/  ISETP.GT.U32.AND P1, PT, R6.reuse, R33, PT ;  /* 0x000000210600720c */ /* 0x040fe20003f24070 */
[----:B------:R-:W-:Y:S02]  /*1780*/  IMAD.MOV R24, RZ, RZ, -R24 ;  /* 0x000000ffff187224 */ /* 0x000fe400078e0a18 */
[--C-:B------:R-:W-:Y:S01]  /*1790*/  @!P6 IMAD.IADD R27, R27, 0x1, -R6.reuse ;  /* 0x000000011b1be824 */ /* 0x100fe200078e0a06 */
[C---:B------:R-:W-:Y:S01]  /*17a0*/  ISETP.GT.U32.AND P6, PT, R6.reuse, R35, PT ;  /* 0x000000230600720c */ /* 0x040fe20003fc4070 */
[----:B------:R-:W-:Y:S02]  /*17b0*/  IMAD R31, R6, R24, R31 ;  /* 0x00000018061f7224 */ /* 0x000fe400078e021f */
[----:B------:R-:W-:-:S02]  /*17c0*/  @!P5 IMAD.IADD R23, R23, 0x1, -R6 ;  /* 0x000000011717d824 */ /* 0x000fc400078e0a06 */
[----:B------:R-:W-:Y:S01]  /*17d0*/  @!P2 IMAD.IADD R22, R22, 0x1, -R6 ;  /* 0x000000011616a824 */ /* 0x000fe200078e0a06 */
[----:B------:R-:W-:Y:S01]  /*17e0*/  ISETP.GT.U32.AND P5, PT, R6, R31, PT ;  /* 0x0000001f0600720c */ /* 0x000fe20003fa4070 */
[----:B------:R-:W-:-:S03]  /*17f0*/  IMAD.HI.U32 R26, R8, R39, RZ ;  /* 0x00000027081a7227 */ /* 0x000fc600078e00ff */
[C---:B------:R-:W-:Y:S01]  /*1800*/  ISETP.GT.U32.AND P2, PT, R6.reuse, R22, PT ;  /* 0x000000160600720c */ /* 0x040fe20003f44070 */
[--C-:B------:R-:W-:Y:S02]  /*1810*/  @!P1 IMAD.IADD R33, R33, 0x1, -R6.reuse ;  /* 0x0000000121219824 */ /* 0x100fe400078e0a06 */
[----:B------:R-:W-:Y:S02]  /*1820*/  @!P6 IMAD.IADD R35, R35, 0x1, -R6 ;  /* 0x000000012323e824 */ /* 0x000fe400078e0a06 */
[----:B------:R-:W-:Y:S01]  /*1830*/  IMAD.MOV R26, RZ, RZ, -R26 ;  /* 0x000000ffff1a7224 */ /* 0x000fe200078e0a1a */
[----:B------:R-:W-:Y:S01]  /*1840*/  ISETP.GT.U32.AND P6, PT, R6, R33, PT ;  /* 0x000000210600720c */ /* 0x000fe20003fc4070 */
[----:B------:R-:W-:-:S04]  /*1850*/  IMAD.HI.U32 R24, R8, R37, RZ ;  /* 0x0000002508187227 */ /* 0x000fc800078e00ff */
[----:B------:R-:W-:Y:S01]  /*1860*/  @!P5 IMAD.IADD R31, R31, 0x1, -R6 ;  /* 0x000000011f1fd824 */ /* 0x000fe200078e0a06 */
[----:B------:R-:W-:Y:S01]  /*1870*/  ISETP.GE.AND P5, PT, R32, RZ, PT ;  /* 0x000000ff2000720c */ /* 0x000fe20003fa6270 */
[----:B------:R-:W-:Y:S01]  /*1880*/  IMAD R39, R6, R26, R39 ;  /* 0x0000001a06277224 */ /* 0x000fe200078e0227 */
[----:B------:R-:W-:Y:S01]  /*1890*/  LOP3.LUT R32, R2, 0x40, RZ, 0xfc, !PT ;  /* 0x0000004002207812 */ /* 0x000fe200078efcff */
[----:B------:R-:W-:Y:S01]  /*18a0*/  IMAD.MOV R24, RZ, RZ, -R24 ;  /* 0x000000ffff187224 */ /* 0x000fe200078e0a18 */
[----:B------:R-:W-:Y:S01]  /*18b0*/  ISETP.GT.U32.AND P1, PT, R6, R31, PT ;  /* 0x0000001f0600720c */ /* 0x000fe20003f24070 */
[--C-:B------:R-:W-:Y:S01]  /*18c0*/  @!P2 IMAD.IADD R22, R22, 0x1, -R6.reuse ;  /* 0x000000011616a824 */ /* 0x100fe200078e0a06 */
[----:B------:R-:W-:Y:S01]  /*18d0*/  IABS R43, R32 ;  /* 0x00000020002b7213 */ /* 0x000fe20000000000 */
[----:B------:R-:W-:Y:S01]  /*18e0*/  @!P6 IMAD.IADD R33, R33, 0x1, -R6 ;  /* 0x000000012121e824 */ /* 0x000fe200078e0a06 */
[C---:B------:R-:W-:Y:S01]  /*18f0*/  ISETP.GT.U32.AND P6, PT, R6.reuse, R39, PT ;  /* 0x000000270600720c */ /* 0x040fe20003fc4070 */
[----:B------:R-:W-:Y:S01]  /*1900*/  IMAD R37, R6, R24, R37 ;  /* 0x0000001806257224 */ /* 0x000fe200078e0225 */
[----:B------:R-:W-:Y:S01]  /*1910*/  ISETP.GE.AND P2, PT, R30, RZ, PT ;  /* 0x000000ff1e00720c */ /* 0x000fe20003f46270 */
[----:B------:R-:W-:-:S04]  /*1920*/  IMAD.HI.U32 R24, R8, R43, RZ ;  /* 0x0000002b08187227 */ /* 0x000fc800078e00ff */
[----:B------:R-:W-:Y:S02]  /*1930*/  IMAD.MOV R26, RZ, RZ, -R24 ;  /* 0x000000ffff1a7224 */ /* 0x000fe400078e0a18 */
[----:B------:R-:W-:Y:S01]  /*1940*/  @!P4 IMAD.MOV R22, RZ, RZ, -R22 ;  /* 0x000000ffff16c224 */ /* 0x000fe200078e0a16 */
[----:B------:R-:W-:Y:S01]  /*1950*/  ISETP.GT.U32.AND P4, PT, R6, R35, PT ;  /* 0x000000230600720c */ /* 0x000fe20003f84070 */
[----:B------:R-:W-:-:S04]  /*1960*/  IMAD.HI.U32 R28, R8, R41, RZ ;  /* 0x00000029081c7227 */ /* 0x000fc800078e00ff */
[C---:B------:R-:W-:Y:S02]  /*1970*/  IMAD R43, R6.reuse, R26, R43 ;  /* 0x0000001a062b7224 */ /* 0x040fe400078e022b */
[----:B------:R-:W-:Y:S02]  /*1980*/  IMAD.MOV R28, RZ, RZ, -R28 ;  /* 0x000000ffff1c7224 */ /* 0x000fe400078e0a1c */
[----:B------:R-:W-:Y:S01]  /*1990*/  @!P6 IMAD.IADD R39, R39, 0x1, -R6 ;  /* 0x000000012727e824 */ /* 0x000fe200078e0a06 */
[----:B------:R-:W-:Y:S01]  /*19a0*/  ISETP.GT.U32.AND P6, PT, R6, R43, PT ;  /* 0x0000002b0600720c */ /* 0x000fe20003fc4070 */
[----:B------:R-:W-:-:S04]  /*19b0*/  IMAD.HI.U32 R24, R8, R45, RZ ;  /* 0x0000002d08187227 */ /* 0x000fc800078e00ff */
[C---:B------:R-:W-:Y:S02]  /*19c0*/  IMAD R41, R6.reuse, R28, R41 ;  /* 0x0000001c06297224 */ /* 0x040fe400078e0229 */
[----:B------:R-:W-:Y:S02]  /*19d0*/  IMAD.MOV R24, RZ, RZ, -R24 ;  /* 0x000000ffff187224 */ /* 0x000fe400078e0a18 */
[--C-:B------:R-:W-:Y:S01]  /*19e0*/  @!P4 IMAD.IADD R35, R35, 0x1, -R6.reuse ;  /* 0x000000012323c824 */ /* 0x100fe200078e0a06 */
[C---:B------:R-:W-:Y:S01]  /*19f0*/  ISETP.GT.U32.AND P4, PT, R6.reuse, R41, PT ;  /* 0x000000290600720c */ /* 0x040fe20003f84070 */
[C---:B------:R-:W-:Y:S02]  /*1a00*/  IMAD R45, R6.reuse, R24, R45 ;  /* 0x00000018062d7224 */ /* 0x040fe400078e022d */
[--C-:B------:R-:W-:Y:S01]  /*1a10*/  @!P1 IMAD.IADD R31, R31, 0x1, -R6.reuse ;  /* 0x000000011f1f9824 */ /* 0x100fe200078e0a06 */
[C---:B------:R-:W-:Y:S01]  /*1a20*/  ISETP.GT.U32.AND P1, PT, R6.reuse, R37, PT ;  /* 0x000000250600720c */ /* 0x040fe20003f24070 */
[----:B------:R-:W-:Y:S01]  /*1a30*/  @!P6 IMAD.IADD R43, R43, 0x1, -R6 ;  /* 0x000000012b2be824 */ /* 0x000fe200078e0a06 */
[----:B------:R-:W-:Y:S01]  /*1a40*/  ISETP.GT.U32.AND P6, PT, R6, R45, PT ;  /* 0x0000002d0600720c */ /* 0x000fe20003fc4070 */
[----:B------:R-:W-:-:S04]  /*1a50*/  IMAD.HI.U32 R26, R8, R47, RZ ;  /* 0x0000002f081a7227 */ /* 0x000fc800078e00ff */
[----:B------:R-:W-:Y:S02]  /*1a60*/  IMAD.MOV R26, RZ, RZ, -R26 ;  /* 0x000000ffff1a7224 */ /* 0x000fe400078e0a1a */
[--C-:B------:R-:W-:Y:S01]  /*1a70*/  @!P4 IMAD.IADD R41, R41, 0x1, -R6.reuse ;  /* 0x000000012929c824 */ /* 0x100fe200078e0a06 */
[----:B------:R-:W-:Y:S01]  /*1a80*/  ISETP.GE.AND P4, PT, R36, RZ, PT ;  /* 0x000000ff2400720c */ /* 0x000fe20003f86270 */
[----:B------:R-:W-:Y:S01]  /*1a90*/  IMAD R47, R6, R26, R47 ;  /* 0x0000001a062f7224 */ /* 0x000fe200078e022f */
[----:B------:R-:W-:Y:S01]  /*1aa0*/  LOP3.LUT R36, R2, 0x18, RZ, 0xfc, !PT ;  /* 0x0000001802247812 */ /* 0x000fe200078efcff */
[--C-:B------:R-:W-:Y:S01]  /*1ab0*/  @!P1 IMAD.IADD R37, R37, 0x1, -R6.reuse ;  /* 0x0000000125259824 */ /* 0x100fe200078e0a06 */
[----:B------:R-:W-:Y:S01]  /*1ac0*/  ISETP.GE.AND P1, PT, R34, RZ, PT ;  /* 0x000000ff2200720c */ /* 0x000fe20003f26270 */
[----:B------:R-:W-:Y:S01]  /*1ad0*/  IMAD.HI.U32 R28, R8, R49, RZ ;  /* 0x00000031081c7227 */ /* 0x000fe200078e00ff */
[----:B------:R-:W-:Y:S02]  /*1ae0*/  IABS R53, R36 ;  /* 0x0000002400357213 */ /* 0x000fe40000000000 */
[----:B------:R-:W-:Y:S01]  /*1af0*/  LOP3.LUT R34, R2, 0x20, RZ, 0xfc, !PT ;  /* 0x0000002002227812 */ /* 0x000fe200078efcff */
[----:B------:R-:W-:Y:S01]  /*1b00*/  @!P6 IMAD.IADD R45, R45, 0x1, -R6 ;  /* 0x000000012d2de824 */ /* 0x000fe200078e0a06 */
[C---:B------:R-:W-:Y:S01]  /*1b10*/  ISETP.GT.U32.AND P6, PT, R6.reuse, R47, PT ;  /* 0x0000002f0600720c */ /* 0x040fe20003fc4070 */
[----:B------:R-:W-:Y:S01]  /*1b20*/  @!P0 IMAD.MOV R25, RZ, RZ, -R25 ;  /* 0x000000ffff198224 */ /* 0x000fe200078e0a19 */
[----:B------:R-:W-:Y:S01]  /*1b30*/  ISETP.GT.U32.AND P0, PT, R6, R39, PT ;  /* 0x000000270600720c */ /* 0x000fe20003f04070 */
[----:B------:R-:W-:Y:S01]  /*1b40*/  IMAD.MOV R28, RZ, RZ, -R28 ;  /* 0x000000ffff1c7224 */ /* 0x000fe200078e0a1c */
[----:B------:R-:W-:Y:S01]  /*1b50*/  IABS R51, R34 ;  /* 0x0000002200337213 */ /* 0x000fe20000000000 */
[----:B------:R-:W-:-:S04]  /*1b60*/  IMAD.HI.U32 R26, R8, R53, RZ ;  /* 0x00000035081a7227 */ /* 0x000fc800078e00ff */
[C---:B------:R-:W-:Y:S02]  /*1b70*/  IMAD R49, R6.reuse, R28, R49 ;  /* 0x0000001c06317224 */ /* 0x040fe400078e0231 */
[----:B------:R-:W-:Y:S02]  /*1b80*/  IMAD.MOV R26, RZ, RZ, -R26 ;  /* 0x000000ffff1a7224 */ /* 0x000fe400078e0a1a */
[----:B------:R-:W-:Y:S01]  /*1b90*/  @!P3 IMAD.MOV R23, RZ, RZ, -R23 ;  /* 0x000000ffff17b224 */ /* 0x000fe200078e0a17 */
[C---:B------:R-:W-:Y:S01]  /*1ba0*/  ISETP.GT.U32.AND P3, PT, R6.reuse, R37, PT ;  /* 0x000000250600720c */ /* 0x040fe20003f64070 */
[----:B------:R-:W-:Y:S01]  /*1bb0*/  @!P2 IMAD.MOV R27, RZ, RZ, -R27 ;  /* 0x000000ffff1ba224 */ /* 0x000fe200078e0a1b */
[----:B------:R-:W-:Y:S01]  /*1bc0*/  ISETP.GT.U32.AND P2, PT, R6, R41, PT ;  /* 0x000000290600720c */ /* 0x000fe20003f44070 */
[----:B------:R-:W-:-:S04]  /*1bd0*/  IMAD.HI.U32 R24, R8, R51, RZ ;  /* 0x0000003308187227 */ /* 0x000fc800078e00ff */
[----:B------:R-:W-:-:S04]  /*1be0*/  IMAD.HI.U32 R28, R8, R55, RZ ;  /* 0x00000037081c7227 */ /* 0x000fc800078e00ff */
[----:B------:R-:W-:-:S04]  /*1bf0*/  IMAD.HI.U32 R30, R8, R57, RZ ;  /* 0x00000039081e7227 */ /* 0x000fc800078e00ff */
[----:B------:R-:W-:-:S04]  /*1c00*/  IMAD.HI.U32 R8, R8, R59, RZ ;  /* 0x0000003b08087227 */ /* 0x000fc800078e00ff */
[C---:B------:R-:W-:Y:S02]  /*1c10*/  IMAD R53, R6.reuse, R26, R53 ;  /* 0x0000001a06357224 */ /* 0x040fe400078e0235 */
[----:B------:R-:W-:Y:S02]  /*1c20*/  IMAD.MOV R24, RZ, RZ, -R24 ;  /* 0x000000ffff187224 */ /* 0x000fe400078e0a18 */
[----:B------:R-:W-:Y:S02]  /*1c30*/  IMAD.MOV R8, RZ, RZ, -R8 ;  /* 0x000000ffff087224 */ /* 0x000fe400078e0a08 */
[--C-:B------:R-:W-:Y:S02]  /*1c40*/  @!P6 IMAD.IADD R47, R47, 0x1, -R6.reuse ;  /* 0x000000012f2fe824 */ /* 0x100fe400078e0a06 */
[----:B------:R-:W-:Y:S01]  /*1c50*/  @!P0 IMAD.IADD R39, R39, 0x1, -R6 ;  /* 0x0000000127278824 */ /* 0x000fe200078e0a06 */
[C---:B------:R-:W-:Y:S01]  /*1c60*/  ISETP.GT.U32.AND P0, PT, R6.reuse, R53, PT ;  /* 0x000000350600720c */ /* 0x040fe20003f04070 */
[C---:B------:R-:W-:Y:S01]  /*1c70*/  IMAD R51, R6.reuse, R24, R51 ;  /* 0x0000001806337224 */ /* 0x040fe200078e0233 */
[C---:B------:R-:W-:Y:S01]  /*1c80*/  ISETP.GT.U32.AND P6, PT, R6.reuse, R47, PT ;  /* 0x0000002f0600720c */ /* 0x040fe20003fc4070 */
[----:B------:R-:W-:Y:S01]  /*1c90*/  @!P5 IMAD.MOV R31, RZ, RZ, -R31 ;  /* 0x000000ffff1fd224 */ /* 0x000fe200078e0a1f */
[C---:B------:R-:W-:Y:S01]  /*1ca0*/  ISETP.GT.U32.AND P5, PT, R6.reuse, R43, PT ;  /* 0x0000002b0600720c */ /* 0x040fe20003fa4070 */
[----:B------:R-:W-:-:S02]  /*1cb0*/  IMAD R59, R6, R8, R59 ;  /* 0x00000008063b7224 */ /* 0x000fc400078e023b */
[----:B------:R-:W-:Y:S01]  /*1cc0*/  @!P1 IMAD.MOV R33, RZ, RZ, -R33 ;  /* 0x000000ffff219224 */ /* 0x000fe200078e0a21 */
[C---:B------:R-:W-:Y:S01]  /*1cd0*/  ISETP.GT.U32.AND P1, PT, R6.reuse, R45, PT ;  /* 0x0000002d0600720c */ /* 0x040fe20003f24070 */
[----:B------:R-:W-:Y:S01]  /*1ce0*/  @!P4 IMAD.MOV R35, RZ, RZ, -R35 ;  /* 0x000000ffff23c224 */ /* 0x000fe200078e0a23 */
[C---:B------:R-:W-:Y:S01]  /*1cf0*/  ISETP.GT.U32.AND P4, PT, R6.reuse, R49, PT ;  /* 0x000000310600720c */ /* 0x040fe20003f84070 */
[--C-:B------:R-:W-:Y:S01]  /*1d00*/  @!P3 IMAD.IADD R37, R37, 0x1, -R6.reuse ;  /* 0x000000012525b824 */ /* 0x100fe200078e0a06 */
[C---:B------:R-:W-:Y:S01]  /*1d10*/  ISETP.GT.U32.AND P3, PT, R6.reuse, R51, PT ;  /* 0x000000330600720c */ /* 0x040fe20003f64070 */
[----:B------:R-:W-:Y:S01]  /*1d20*/  @!P2 IMAD.IADD R41, R41, 0x1, -R6 ;  /* 0x000000012929a824 */ /* 0x000fe200078e0a06 */
[----:B------:R-:W-:Y:S01]  /*1d30*/  ISETP.GT.U32.AND P2, PT, R6, R59, PT ;  /* 0x0000003b0600720c */ /* 0x000fe20003f44070 */
[----:B------:R-:W-:Y:S02]  /*1d40*/  IMAD.MOV R28, RZ, RZ, -R28 ;  /* 0x000000ffff1c7224 */ /* 0x000fe400078e0a1c */
[----:B------:R-:W-:-:S02]  /*1d50*/  IMAD.MOV R30, RZ, RZ, -R30 ;  /* 0x000000ffff1e7224 */ /* 0x000fc400078e0a1e */
[C---:B------:R-:W-:Y:S02]  /*1d60*/  IMAD R55, R6.reuse, R28, R55 ;  /* 0x0000001c06377224 */ /* 0x040fe400078e0237 */
[----:B------:R-:W-:Y:S02]  /*1d70*/  IMAD R57, R6, R30, R57 ;  /* 0x0000001e06397224 */ /* 0x000fe400078e0239 */
[--C-:B------:R-:W-:Y:S01]  /*1d80*/  @!P0 IMAD.IADD R53, R53, 0x1, -R6.reuse ;  /* 0x0000000135358824 */ /* 0x100fe200078e0a06 */
[----:B------:R-:W-:Y:S01]  /*1d90*/  ISETP.GE.AND P0, PT, R32, RZ, PT ;  /* 0x000000ff2000720c */ /* 0x000fe20003f06270 */
[--C-:B------:R-:W-:Y:S01]  /*1da0*/  @!P5 IMAD.IADD R43, R43, 0x1, -R6.reuse ;  /* 0x000000012b2bd824 */ /* 0x100fe200078e0a06 */
[C---:B------:R-:W-:Y:S01]  /*1db0*/  ISETP.GT.U32.AND P5, PT, R6.reuse, R55, PT ;  /* 0x000000370600720c */ /* 0x040fe20003fa4070 */
[--C-:B------:R-:W-:Y:S01]  /*1dc0*/  @!P6 IMAD.IADD R47, R47, 0x1, -R6.reuse ;  /* 0x000000012f2fe824 */ /* 0x100fe200078e0a06 */
[----:B------:R-:W-:Y:S01]  /*1dd0*/  ISETP.GT.U32.AND P6, PT, R6, R57, PT ;  /* 0x000000390600720c */ /* 0x000fe20003fc4070 */
[--C-:B------:R-:W-:Y:S01]  /*1de0*/  @!P1 IMAD.IADD R45, R45, 0x1, -R6.reuse ;  /* 0x000000012d2d9824 */ /* 0x100fe200078e0a06 */
[----:B------:R-:W-:Y:S01]  /*1df0*/  ISETP.GE.AND P1, PT, R38, RZ, PT ;  /* 0x000000ff2600720c */ /* 0x000fe20003f26270 */
[--C-:B------:R-:W-:Y:S01]  /*1e00*/  @!P4 IMAD.IADD R49, R49, 0x1, -R6.reuse ;  /* 0x000000013131c824 */ /* 0x100fe200078e0a06 */
[----:B------:R-:W-:Y:S01]  /*1e10*/  ISETP.GE.AND P4, PT, R40, RZ, PT ;  /* 0x000000ff2800720c */ /* 0x000fe20003f86270 */
[--C-:B------:R-:W-:Y:S01]  /*1e20*/  @!P3 IMAD.IADD R51, R51, 0x1, -R6.reuse ;  /* 0x000000013333b824 */ /* 0x100fe200078e0a06 */
[----:B------:R-:W-:Y:S01]  /*1e30*/  ISETP.GE.AND P3, PT, R42, RZ, PT ;  /* 0x000000ff2a00720c */ /* 0x000fe20003f66270 */
[----:B------:R-:W-:Y:S01]  /*1e40*/  @!P2 IMAD.IADD R59, R59, 0x1, -R6 ;  /* 0x000000013b3ba824 */ /* 0x000fe200078e0a06 */
[----:B------:R-:W-:Y:S01]  /*1e50*/  ISETP.GE.AND P2, PT, R44, RZ, PT ;  /* 0x000000ff2c00720c */ /* 0x000fe20003f46270 */
[----:B------:R-:W-:-:S02]  /*1e60*/  @!P0 IMAD.MOV R43, RZ, RZ, -R43 ;  /* 0x000000ffff2b8224 */ /* 0x000fc400078e0a2b */
[--C-:B------:R-:W-:Y:S01]  /*1e70*/  @!P5 IMAD.IADD R55, R55, 0x1, -R6.reuse ;  /* 0x000000013737d824 */ /* 0x100fe200078e0a06 */
[----:B------:R-:W-:Y:S01]  /*1e80*/  ISETP.GT.U32.AND P0, PT, R6, R59, PT ;  /* 0x0000003b0600720c */ /* 0x000fe20003f04070 */
[--C-:B------:R-:W-:Y:S01]  /*1e90*/  @!P6 IMAD.IADD R57, R57, 0x1, -R6.reuse ;  /* 0x000000013939e824 */ /* 0x100fe200078e0a06 */
[----:B------:R-:W-:Y:S01]  /*1ea0*/  ISETP.GE.AND P5, PT, R46, RZ, PT ;  /* 0x000000ff2e00720c */ /* 0x000fe20003fa6270 */
[----:B------:R-:W-:Y:S01]  /*1eb0*/  @!P1 IMAD.MOV R37, RZ, RZ, -R37 ;  /* 0x000000ffff259224 */ /* 0x000fe200078e0a25 */
[C---:B------:R-:W-:Y:S01]  /*1ec0*/  ISETP.GT.U32.AND P1, PT, R6.reuse, R49, PT ;  /* 0x000000310600720c */ /* 0x040fe20003f24070 */
[----:B------:R-:W-:Y:S01]  /*1ed0*/  @!P4 IMAD.MOV R39, RZ, RZ, -R39 ;  /* 0x000000ffff27c224 */ /* 0x000fe200078e0a27 */
[C---:B------:R-:W-:Y:S01]  /*1ee0*/  ISETP.GT.U32.AND P4, PT, R6.reuse, R51, PT ;  /* 0x000000330600720c */ /* 0x040fe20003f84070 */
[----:B------:R-:W-:Y:S01]  /*1ef0*/  @!P3 IMAD.MOV R41, RZ, RZ, -R41 ;  /* 0x000000ffff29b224 */ /* 0x000fe200078e0a29 */
[C---:B------:R-:W-:Y:S01]  /*1f00*/  ISETP.GT.U32.AND P3, PT, R6.reuse, R53, PT ;  /* 0x000000350600720c */ /* 0x040fe20003f64070 */
[----:B------:R-:W-:Y:S01]  /*1f10*/  @!P2 IMAD.MOV R45, RZ, RZ, -R45 ;  /* 0x000000ffff2da224 */ /* 0x000fe200078e0a2d */
[C---:B------:R-:W-:Y:S01]  /*1f20*/  ISETP.GT.U32.AND P6, PT, R6.reuse, R55, PT ;  /* 0x000000370600720c */ /* 0x040fe20003fc4070 */
[----:B------:R-:W-:Y:S01]  /*1f30*/  IMAD R5, R5, UR4, RZ ;  /* 0x0000000405057c24 */ /* 0x000fe2000f8e02ff */
[----:B------:R-:W-:Y:S01]  /*1f40*/  ISETP.GT.U32.AND P2, PT, R6, R57, PT ;  /* 0x000000390600720c */ /* 0x000fe20003f44070 */
[--C-:B------:R-:W-:Y:S01]  /*1f50*/  @!P0 IMAD.IADD R59, R59, 0x1, -R6.reuse ;  /* 0x000000013b3b8824 */ /* 0x100fe200078e0a06 */
[----:B------:R-:W-:Y:S01]  /*1f60*/  ISETP.GE.AND P0, PT, R50, RZ, PT ;  /* 0x000000ff3200720c */ /* 0x000fe20003f06270 */
[----:B------:R-:W-:Y:S01]  /*1f70*/  @!P5 IMAD.MOV R47, RZ, RZ, -R47 ;  /* 0x000000ffff2fd224 */ /* 0x000fe200078e0a2f */
[----:B------:R-:W-:Y:S01]  /*1f80*/  ISETP.GE.AND P5, PT, R2, RZ, PT ;  /* 0x000000ff0200720c */ /* 0x000fe20003fa6270 */
[--C-:B------:R-:W-:Y:S01]  /*1f90*/  @!P1 IMAD.IADD R49, R49, 0x1, -R6.reuse ;  /* 0x0000000131319824 */ /* 0x100fe200078e0a06 */
[----:B------:R-:W-:Y:S01]  /*1fa0*/  ISETP.GE.AND P1, PT, R48, RZ, PT ;  /* 0x000000ff3000720c */ /* 0x000fe20003f26270 */
[--C-:B------:R-:W-:Y:S01]  /*1fb0*/  @!P4 IMAD.IADD R51, R51, 0x1, -R6.reuse ;  /* 0x000000013333c824 */ /* 0x100fe200078e0a06 */
[----:B------:R-:W-:Y:S01]  /*1fc0*/  ISETP.GE.AND P4, PT, R34, RZ, PT ;  /* 0x000000ff2200720c */ /* 0x000fe20003f86270 */
[--C-:B------:R-:W-:Y:S01]  /*1fd0*/  @!P3 IMAD.IADD R53, R53, 0x1, -R6.reuse ;  /* 0x000000013535b824 */ /* 0x100fe200078e0a06 */
[----:B------:R-:W-:Y:S01]  /*1fe0*/  ISETP.GE.AND P3, PT, R36, RZ, PT ;  /* 0x000000ff2400720c */ /* 0x000fe20003f66270 */
[--C-:B------:R-:W-:Y:S01]  /*1ff0*/  @!P6 IMAD.IADD R55, R55, 0x1, -R6.reuse ;  /* 0x000000013737e824 */ /* 0x100fe200078e0a06 */
[----:B------:R-:W-:Y:S01]  /*2000*/  ISETP.GE.AND P6, PT, R52, RZ, PT ;  /* 0x000000ff3400720c */ /* 0x000fe20003fc6270 */
[----:B------:R-:W-:Y:S01]  /*2010*/  @!P2 IMAD.IADD R57, R57, 0x1, -R6 ;  /* 0x000000013939a824 */ /* 0x000fe200078e0a06 */
[----:B------:R-:W-:Y:S01]  /*2020*/  ISETP.NE.AND P2, PT, R29, RZ, PT ;  /* 0x000000ff1d00720c */ /* 0x000fe20003f45270 */
[----:B------:R-:W-:Y:S01]  /*2030*/  @!P0 IMAD.MOV R55, RZ, RZ, -R55 ;  /* 0x000000ffff378224 */ /* 0x000fe200078e0a37 */
[----:B------:R-:W-:Y:S01]  /*2040*/  LOP3.LUT R29, RZ, R29, RZ, 0x33, !PT ;  /* 0x0000001dff1d7212 */ /* 0x000fe200078e33ff */
[----:B------:R-:W-:Y:S01]  /*2050*/  ULDC UR4, c[0x0][0x240] ;  /* 0x0000900000047ab9 */ /* 0x000fe20000000800 */
[----:B------:R-:W-:Y:S01]  /*2060*/  LEA R116, P0, R5, UR6, 0x1 ;  /* 0x0000000605747c11 */ /* 0x000fe2000f8008ff */
[----:B------:R-:W-:Y:S01]  /*2070*/  IMAD.SHL.U32 R8, R112, 0x80, RZ ;  /* 0x0000008070087824 */ /* 0x000fe200078e00ff */
[C---:B------:R-:W-:Y:S01]  /*2080*/  SEL R11, R29.reuse, R11, !P2 ;  /* 0x0000000b1d0b7207 */ /* 0x040fe20005000000 */
[----:B------:R-:W-:Y:S01]  /*2090*/  @!P1 IMAD.MOV R49, RZ, RZ, -R49 ;  /* 0x000000ffff319224 */ /* 0x000fe200078e0a31 */
[C---:B------:R-:W-:Y:S01]  /*20a0*/  SEL R9, R29.reuse, R9, !P2 ;  /* 0x000000091d097207 */ /* 0x040fe20005000000 */
[----:B------:R-:W-:Y:S01]  /*20b0*/  @!P4 IMAD.MOV R51, RZ, RZ, -R51 ;  /* 0x000000ffff33c224 */ /* 0x000fe200078e0a33 */
[----:B------:R-:W-:Y:S01]  /*20c0*/  SEL R10, R29, R10, !P2 ;  /* 0x0000000a1d0a7207 */ /* 0x000fe20005000000 */
[----:B------:R-:W-:Y:S01]  /*20d0*/  IMAD R11, R11, UR4, RZ ;  /* 0x000000040b0b7c24 */ /* 0x000fe2000f8e02ff */
[----:B------:R-:W-:Y:S01]  /*20e0*/  SEL R12, R29, R12, !P2 ;  /* 0x0000000c1d0c7207 */ /* 0x000fe20005000000 */
[----:B------:R-:W-:Y:S01]  /*20f0*/  IMAD R9, R9, UR4, RZ ;  /* 0x0000000409097c24 */ /* 0x000fe2000f8e02ff */
[----:B------:R-:W-:Y:S01]  /*2100*/  SEL R13, R29, R13, !P2 ;  /* 0x0000000d1d0d7207 */ /* 0x000fe20005000000 */
[----:B------:R-:W-:Y:S01]  /*2110*/  @!P3 IMAD.MOV R53, RZ, RZ, -R53 ;  /* 0x000000ffff35b224 */ /* 0x000fe200078e0a35 */
[----:B------:R-:W-:Y:S01]  /*2120*/  LEA.HI.X.SX32 R117, R5, UR7, 0x1, P0 ;  /* 0x0000000705757c11 */ /* 0x000fe200080f0eff */
[----:B------:R-:W-:Y:S01]  /*2130*/  @!P6 IMAD.MOV R57, RZ, RZ, -R57 ;  /* 0x000000ffff39e224 */ /* 0x000fe200078e0a39 */
[----:B------:R-:W-:Y:S01]  /*2140*/  ULDC.64 UR6, c[0x0][0x218] ;  /* 0x0000860000067ab9 */ /* 0x000fe20000000a00 */
[----:B------:R-:W-:Y:S01]  /*2150*/  LOP3.LUT R2, R7, 0x2000, R8, 0xf8, !PT ;  /* 0x0000200007027812 */ /* 0x000fe200078ef808 */
[----:B------:R-:W-:Y:S01]  /*2160*/  @!P5 IMAD.MOV R59, RZ, RZ, -R59 ;  /* 0x000000ffff3bd224 */ /* 0x000fe200078e0a3b */
[----:B------:R-:W-:Y:S01]  /*2170*/  LEA R7, P4, R11, UR6, 0x1 ;  /* 0x000000060b077c11 */ /* 0x000fe2000f8808ff */
[----:B------:R-:W-:Y:S01]  /*2180*/  IMAD R10, R10, UR4, RZ ;  /* 0x000000040a0a7c24 */ /* 0x000fe2000f8e02ff */
[----:B------:R-:W-:Y:S01]  /*2190*/  SEL R14, R29, R14, !P2 ;  /* 0x0000000e1d0e7207 */ /* 0x000fe20005000000 */
[----:B------:R-:W-:Y:S01]  /*21a0*/  IMAD R12, R12, UR4, RZ ;  /* 0x000000040c0c7c24 */ /* 0x000fe2000f8e02ff */
[----:B------:R-:W-:Y:S01]  /*21b0*/  LEA R6, P3, R9, UR6, 0x1 ;  /* 0x0000000609067c11 */ /* 0x000fe2000f8608ff */
[----:B------:R-:W-:Y:S01]  /*21c0*/  IMAD R13, R13, UR4, RZ ;  /* 0x000000040d0d7c24 */ /* 0x000fe2000f8e02ff */
[C---:B------:R-:W-:Y:S01]  /*21d0*/  SEL R15, R29.reuse, R15, !P2 ;  /* 0x0000000f1d0f7207 */ /* 0x040fe20005000000 */
[----:B------:R0:W-:Y:S01]  /*21e0*/  STL [R1+0xc0], R7 ;  /* 0x0000c00701007387 */ /* 0x0001e20000100800 */
[C---:B------:R-:W-:Y:S01]  /*21f0*/  SEL R16, R29.reuse, R16, !P2 ;  /* 0x000000101d107207 */ /* 0x040fe20005000000 */
[----:B------:R-:W-:Y:S01]  /*2200*/  IMAD R14, R14, UR4, RZ ;  /* 0x000000040e0e7c24 */ /* 0x000fe2000f8e02ff */
[C---:B------:R-:W-:Y:S01]  /*2210*/  SEL R17, R29.reuse, R17, !P2 ;  /* 0x000000111d117207 */ /* 0x040fe20005000000 */
[----:B------:R1:W-:Y:S01]  /*2220*/  STL [R1+0xb8], R6 ;  /* 0x0000b80601007387 */ /* 0x0003e20000100800 */
[----:B------:R-:W-:Y:S01]  /*2230*/  SEL R18, R29, R18, !P2 ;  /* 0x000000121d127207 */ /* 0x000fe20005000000 */
[----:B------:R-:W-:Y:S01]  /*2240*/  IMAD R15, R15, UR4, RZ ;  /* 0x000000040f0f7c24 */ /* 0x000fe2000f8e02ff */
[C---:B------:R-:W-:Y:S01]  /*2250*/  SEL R19, R29.reuse, R19, !P2 ;  /* 0x000000131d137207 */ /* 0x040fe20005000000 */
[----:B------:R-:W-:Y:S01]  /*2260*/  IMAD R16, R16, UR4, RZ ;  /* 0x0000000410107c24 */ /* 0x000fe2000f8e02ff */
        /* <DEDUP_REMOVED lines=42> */
[----:B------:R-:W-:Y:S01]  /*2510*/  LEA R8, P2, R10, UR6, 0x1 ;  /* 0x000000060a087c11 */ /* 0x000fe2000f8408ff */
[----:B------:R-:W-:Y:S01]  /*2520*/  IMAD R55, R55, UR4, RZ ;  /* 0x0000000437377c24 */ /* 0x000fe2000f8e02ff */
[----:B0-----:R-:W-:Y:S01]  /*2530*/  LEA R7, P1, R12, UR6, 0x1 ;  /* 0x000000060c077c11 */ /* 0x001fe2000f8208ff */
[----:B------:R-:W-:Y:S01]  /*2540*/  IMAD R57, R57, UR4, RZ ;  /* 0x0000000439397c24 */ /* 0x000fe2000f8e02ff */
[----:B-1----:R-:W-:Y:S01]  /*2550*/  LEA R6, P0, R13, UR6, 0x1 ;  /* 0x000000060d067c11 */ /* 0x002fe2000f8008ff */
[----:B------:R0:W-:Y:S01]  /*2560*/  STL [R1+0xb0], R8 ;  /* 0x0000b00801007387 */ /* 0x0001e20000100800 */
[----:B------:R-:W-:Y:S01]  /*2570*/  IMAD R29, R29, UR4, RZ ;  /* 0x000000041d1d7c24 */ /* 0x000fe2000f8e02ff */
[----:B------:R-:W-:-:S02]  /*2580*/  CS2R R58, SRZ ;  /* 0x00000000003a7805 */ /* 0x000fc4000001ff00 */
[----:B------:R1:W-:Y:S04]  /*2590*/  STL [R1+0xa4], R7 ;  /* 0x0000a40701007387 */ /* 0x0003e80000100800 */
[----:B------:R2:W-:Y:S01]  /*25a0*/  STL [R1+0x9c], R6 ;  /* 0x00009c0601007387 */ /* 0x0005e20000100800 */
[----:B0-----:R-:W-:Y:S02]  /*25b0*/  LEA R8, P6, R14, UR6, 0x1 ;  /* 0x000000060e087c11 */ /* 0x001fe4000f8c08ff */
[----:B-1----:R-:W-:-:S03]  /*25c0*/  LEA R7, P5, R15, UR6, 0x1 ;  /* 0x000000060f077c11 */ /* 0x002fc6000f8a08ff */
[----:B------:R0:W-:Y:S01]  /*25d0*/  STL [R1+0x94], R8 ;  /* 0x0000940801007387 */ /* 0x0001e20000100800 */
[----:B--2---:R-:W-:-:S03]  /*25e0*/  LEA.HI.X.SX32 R6, R11, UR7, 0x1, P4 ;  /* 0x000000070b067c11 */ /* 0x004fc6000a0f0eff */
[----:B------:R1:W-:Y:S04]  /*25f0*/  STL [R1+0x38], R7 ;  /* 0x0000380701007387 */ /* 0x0003e80000100800 */
[----:B------:R2:W-:Y:S01]  /*2600*/  STL [R1+0xbc], R6 ;  /* 0x0000bc0601007387 */ /* 0x0005e20000100800 */
[----:B0-----:R-:W-:Y:S02]  /*2610*/  LEA R8, P4, R16, UR6, 0x1 ;  /* 0x0000000610087c11 */ /* 0x001fe4000f8808ff */
[----:B-1----:R-:W-:-:S03]  /*2620*/  LEA.HI.X.SX32 R7, R9, UR7, 0x1, P3 ;  /* 0x0000000709077c11 */ /* 0x002fc600098f0eff */
[----:B------:R0:W-:Y:S01]  /*2630*/  STL [R1+0x30], R8 ;  /* 0x0000300801007387 */ /* 0x0001e20000100800 */
[----:B--2---:R-:W-:-:S03]  /*2640*/  LEA R6, P3, R17, UR6, 0x1 ;  /* 0x0000000611067c11 */ /* 0x004fc6000f8608ff */
[----:B------:R1:W-:Y:S04]  /*2650*/  STL [R1+0xb4], R7 ;  /* 0x0000b40701007387 */ /* 0x0003e80000100800 */
[----:B------:R2:W-:Y:S01]  /*2660*/  STL [R1+0x28], R6 ;  /* 0x0000280601007387 */ /* 0x0005e20000100800 */
[----:B0-----:R-:W-:Y:S02]  /*2670*/  LEA.HI.X.SX32 R8, R10, UR7, 0x1, P2 ;  /* 0x000000070a087c11 */ /* 0x001fe400090f0eff */
        /* <DEDUP_REMOVED lines=9> */
[----:B------:R1:W-:Y:S01]  /*2710*/  STL [R1+0x98], R7 ;  /* 0x0000980701007387 */ /* 0x0003e20000100800 */
[----:B------:R-:W-:-:S03]  /*2720*/  LEA.HI.X.SX32 R5, R5, UR7, 0x1, P0 ;  /* 0x0000000705057c11 */ /* 0x000fc600080f0eff */
[----:B------:R2:W-:Y:S01]  /*2730*/  STL [R1+0x8], R6 ;  /* 0x0000080601007387 */ /* 0x0005e20000100800 */
[C---:B------:R-:W-:Y:S02]  /*2740*/  LEA R97, P0, R33.reuse, UR6, 0x1 ;  /* 0x0000000621617c11 */ /* 0x040fe4000f8008ff */
[----:B0-----:R-:W-:Y:S02]  /*2750*/  LEA.HI.X.SX32 R8, R14, UR7, 0x1, P6 ;  /* 0x000000070e087c11 */ /* 0x001fe4000b0f0eff */
[----:B------:R-:W-:Y:S02]  /*2760*/  LEA.HI.X.SX32 R96, R33, UR7, 0x1, P0 ;  /* 0x0000000721607c11 */ /* 0x000fe400080f0eff */
[----:B------:R-:W-:Y:S02]  /*2770*/  CS2R R32, SRZ ;  /* 0x0000000000207805 */ /* 0x000fe4000001ff00 */
[----:B-1----:R-:W-:Y:S01]  /*2780*/  LEA R7, P6, R21, UR6, 0x1 ;  /* 0x0000000615077c11 */ /* 0x002fe2000f8c08ff */
[----:B------:R-:W-:Y:S01]  /*2790*/  STL [R1+0x74], R8 ;  /* 0x0000740801007387 */ /* 0x000fe20000100800 */
[----:B------:R-:W-:-:S02]  /*27a0*/  LEA R111, P0, R47, UR6, 0x1 ;  /* 0x000000062f6f7c11 */ /* 0x000fc4000f8008ff */
[----:B--2---:R-:W-:Y:S01]  /*27b0*/  LEA.HI.X.SX32 R6, R15, UR7, 0x1, P5 ;  /* 0x000000070f067c11 */ /* 0x004fe2000a8f0eff */
[----:B------:R0:W-:Y:S01]  /*27c0*/  STL [R1], R7 ;  /* 0x0000000701007387 */ /* 0x0001e20000100800 */
[C---:B------:R-:W-:Y:S02]  /*27d0*/  LEA R23, P5, R22.reuse, UR6, 0x1 ;  /* 0x0000000616177c11 */ /* 0x040fe4000f8a08ff */
[----:B------:R-:W-:Y:S01]  /*27e0*/  LEA.HI.X.SX32 R21, R21, UR7, 0x1, P6 ;  /* 0x0000000715157c11 */ /* 0x000fe2000b0f0eff */
[----:B------:R1:W-:Y:S01]  /*27f0*/  STL [R1+0x34], R6 ;  /* 0x0000340601007387 */ /* 0x0003e20000100800 */
[----:B------:R-:W-:Y:S02]  /*2800*/  LEA.HI.X.SX32 R22, R22, UR7, 0x1, P5 ;  /* 0x0000000716167c11 */ /* 0x000fe4000a8f0eff */
[----:B------:R-:W-:Y:S02]  /*2810*/  LEA R101, P6, R35, UR6, 0x1 ;  /* 0x0000000623657c11 */ /* 0x000fe4000f8c08ff */
[----:B------:R-:W-:-:S02]  /*2820*/  LEA R91, P5, R37, UR6, 0x1 ;  /* 0x00000006255b7c11 */ /* 0x000fc4000f8a08ff */
[----:B0-----:R-:W-:Y:S02]  /*2830*/  LEA.HI.X.SX32 R7, R16, UR7, 0x1, P4 ;  /* 0x0000000710077c11 */ /* 0x001fe4000a0f0eff */
[C---:B------:R-:W-:Y:S02]  /*2840*/  LEA R89, P4, R88.reuse, UR6, 0x1 ;  /* 0x0000000658597c11 */ /* 0x040fe4000f8808ff */
[----:B-1----:R-:W-:Y:S01]  /*2850*/  LEA.HI.X.SX32 R6, R17, UR7, 0x1, P3 ;  /* 0x0000000711067c11 */ /* 0x002fe200098f0eff */
[----:B------:R0:W-:Y:S01]  /*2860*/  STL [R1+0x2c], R7 ;  /* 0x00002c0701007387 */ /* 0x0001e20000100800 */
[C---:B------:R-:W-:Y:S02]  /*2870*/  LEA R93, P3, R25.reuse, UR6, 0x1 ;  /* 0x00000006195d7c11 */ /* 0x040fe4000f8608ff */
[----:B------:R-:W-:Y:S01]  /*2880*/  LEA.HI.X.SX32 R88, R88, UR7, 0x1, P4 ;  /* 0x0000000758587c11 */ /* 0x000fe2000a0f0eff */
[----:B------:R1:W-:Y:S01]  /*2890*/  STL [R1+0x1c], R6 ;  /* 0x00001c0601007387 */ /* 0x0003e20000100800 */
[----:B------:R-:W-:-:S02]  /*28a0*/  LEA.HI.X.SX32 R92, R25, UR7, 0x1, P3 ;  /* 0x00000007195c7c11 */ /* 0x000fc400098f0eff */
[----:B------:R-:W-:Y:S02]  /*28b0*/  CS2R R24, SRZ ;  /* 0x0000000000187805 */ /* 0x000fe4000001ff00 */
[----:B------:R-:W-:Y:S02]  /*28c0*/  LEA R103, P4, R39, UR6, 0x1 ;  /* 0x0000000627677c11 */ /* 0x000fe4000f8808ff */
[----:B------:R-:W-:Y:S02]  /*28d0*/  LEA R105, P3, R41, UR6, 0x1 ;  /* 0x0000000629697c11 */ /* 0x000fe4000f8608ff */
[----:B0-----:R-:W-:Y:S02]  /*28e0*/  LEA.HI.X.SX32 R7, R18, UR7, 0x1, P2 ;  /* 0x0000000712077c11 */ /* 0x001fe400090f0eff */
[----:B------:R-:W-:Y:S02]  /*28f0*/  LEA R20, P2, R27, UR6, 0x1 ;  /* 0x000000061b147c11 */ /* 0x000fe4000f8408ff */
[----:B-1----:R-:W-:Y:S01]  /*2900*/  LEA.HI.X.SX32 R6, R19, UR7, 0x1, P1 ;  /* 0x0000000713067c11 */ /* 0x002fe200088f0eff */
[----:B------:R-:W-:Y:S01]  /*2910*/  STL [R1+0x14], R7 ;  /* 0x0000140701007387 */ /* 0x000fe20000100800 */
[----:B------:R-:W-:-:S02]  /*2920*/  LEA R95, P1, R31, UR6, 0x1 ;  /* 0x000000061f5f7c11 */ /* 0x000fc4000f8208ff */
[----:B------:R-:W-:Y:S01]  /*2930*/  LEA.HI.X.SX32 R19, R27, UR7, 0x1, P2 ;  /* 0x000000071b137c11 */ /* 0x000fe200090f0eff */
[----:B------:R0:W-:Y:S01]  /*2940*/  STL [R1+0xc], R6 ;  /* 0x00000c0601007387 */ /* 0x0001e20000100800 */
[----:B------:R-:W-:Y:S02]  /*2950*/  LEA.HI.X.SX32 R94, R31, UR7, 0x1, P1 ;  /* 0x000000071f5e7c11 */ /* 0x000fe400088f0eff */
[----:B------:R-:W-:Y:S02]  /*2960*/  CS2R R26, SRZ ;  /* 0x00000000001a7805 */ /* 0x000fe4000001ff00 */
[----:B------:R-:W-:Y:S01]  /*2970*/  LEA R109, P2, R43, UR6, 0x1 ;  /* 0x000000062b6d7c11 */ /* 0x000fe2000f8408ff */
[----:B------:R1:W-:Y:S01]  /*2980*/  STL [R1+0x4], R5 ;  /* 0x0000040501007387 */ /* 0x0003e20000100800 */
[----:B------:R-:W-:Y:S02]  /*2990*/  LEA R99, P1, R45, UR6, 0x1 ;  /* 0x000000062d637c11 */ /* 0x000fe4000f8208ff */
[----:B------:R-:W-:-:S02]  /*29a0*/  CS2R R30, SRZ ;  /* 0x00000000001e7805 */ /* 0x000fc4000001ff00 */
[----:B------:R-:W-:Y:S02]  /*29b0*/  LEA.HI.X.SX32 R100, R35, UR7, 0x1, P6 ;  /* 0x0000000723647c11 */ /* 0x000fe4000b0f0eff */
[----:B------:R-:W-:Y:S02]  /*29c0*/  CS2R R34, SRZ ;  /* 0x0000000000227805 */ /* 0x000fe4000001ff00 */
[----:B------:R-:W-:Y:S01]  /*29d0*/  LEA.HI.X.SX32 R90, R37, UR7, 0x1, P5 ;  /* 0x00000007255a7c11 */ /* 0x000fe2000a8f0eff */
[----:B0-----:R-:W0:Y:S01]  /*29e0*/  LDC R6, c[0x0][0x23c] ;  /* 0x00008f00ff067b82 */ /* 0x001e220000000800 */
[----:B------:R-:W-:Y:S02]  /*29f0*/  LEA.HI.X.SX32 R102, R39, UR7, 0x1, P4 ;  /* 0x0000000727667c11 */ /* 0x000fe4000a0f0eff */
[----:B------:R-:W-:Y:S02]  /*2a00*/  CS2R R36, SRZ ;  /* 0x0000000000247805 */ /* 0x000fe4000001ff00 */
[----:B------:R-:W-:-:S02]  /*2a10*/  LEA.HI.X.SX32 R104, R41, UR7, 0x1, P3 ;  /* 0x0000000729687c11 */ /* 0x000fc400098f0eff */
[----:B------:R-:W-:Y:S02]  /*2a20*/  CS2R R38, SRZ ;  /* 0x0000000000267805 */ /* 0x000fe4000001ff00 */
[----:B-1----:R-:W-:Y:S02]  /*2a30*/  SHF.R.U32.HI R5, RZ, 0x7, R112 ;  /* 0x00000007ff057819 */ /* 0x002fe40000011670 */
[----:B------:R-:W-:Y:S02]  /*2a40*/  CS2R R40, SRZ ;  /* 0x0000000000287805 */ /* 0x000fe4000001ff00 */
[----:B------:R-:W-:Y:S02]  /*2a50*/  LEA.HI.X.SX32 R108, R43, UR7, 0x1, P2 ;  /* 0x000000072b6c7c11 */ /* 0x000fe400090f0eff */
[----:B------:R-:W-:Y:S02]  /*2a60*/  CS2R R42, SRZ ;  /* 0x00000000002a7805 */ /* 0x000fe4000001ff00 */
[----:B------:R-:W-:-:S02]  /*2a70*/  SGXT.U32 R5, R5, 0x2 ;  /* 0x000000020505781a */ /* 0x000fc40000000000 */
[----:B------:R-:W-:Y:S02]  /*2a80*/  LEA.HI.X.SX32 R98, R45, UR7, 0x1, P1 ;  /* 0x000000072d627c11 */ /* 0x000fe400088f0eff */
[----:B------:R-:W-:Y:S02]  /*2a90*/  CS2R R44, SRZ ;  /* 0x00000000002c7805 */ /* 0x000fe4000001ff00 */
[C---:B------:R-:W-:Y:S02]  /*2aa0*/  LOP3.LUT R7, R5.reuse, 0x4, RZ, 0xfc, !PT ;  /* 0x0000000405077812 */ /* 0x040fe400078efcff */
[C---:B------:R-:W-:Y:S02]  /*2ab0*/  LOP3.LUT R8, R5.reuse, 0x8, RZ, 0xfc, !PT ;  /* 0x0000000805087812 */ /* 0x040fe400078efcff */
[C---:B------:R-:W-:Y:S02]  /*2ac0*/  LOP3.LUT R10, R5.reuse, 0xc, RZ, 0xfc, !PT ;  /* 0x0000000c050a7812 */ /* 0x040fe400078efcff */
[----:B------:R-:W-:-:S02]  /*2ad0*/  LOP3.LUT R11, R5, 0x10, RZ, 0xfc, !PT ;  /* 0x00000010050b7812 */ /* 0x000fc400078efcff */
[C---:B------:R-:W-:Y:S02]  /*2ae0*/  LOP3.LUT R12, R5.reuse, 0x14, RZ, 0xfc, !PT ;  /* 0x00000014050c7812 */ /* 0x040fe400078efcff */
[----:B------:R-:W-:Y:S01]  /*2af0*/  LOP3.LUT R13, R5, 0x18, RZ, 0xfc, !PT ;  /* 0x00000018050d7812 */ /* 0x000fe200078efcff */
[----:B0-----:R-:W-:Y:S01]  /*2b00*/  IMAD R3, R3, R6, RZ ;  /* 0x0000000603037224 */ /* 0x001fe200078e02ff */
[C---:B------:R-:W-:Y:S01]  /*2b10*/  LOP3.LUT R14, R5.reuse, 0x1c, RZ, 0xfc, !PT ;  /* 0x0000001c050e7812 */ /* 0x040fe200078efcff */
[----:B------:R-:W0:Y:S01]  /*2b20*/  S2R R6, SR_TID.X ;  /* 0x0000000000067919 */ /* 0x000e220000002100 */
[C---:B------:R-:W-:Y:S02]  /*2b30*/  LOP3.LUT R15, R5.reuse, 0x20, RZ, 0xfc, !PT ;  /* 0x00000020050f7812 */ /* 0x040fe400078efcff */
[C---:B------:R-:W-:Y:S01]  /*2b40*/  LOP3.LUT R16, R5.reuse, 0x24, RZ, 0xfc, !PT ;  /* 0x0000002405107812 */ /* 0x040fe200078efcff */
[----:B------:R0:W-:Y:S01]  /*2b50*/  STL [R1+0xa8], R3 ;  /* 0x0000a80301007387 */ /* 0x0001e20000100800 */
[----:B------:R-:W-:-:S02]  /*2b60*/  LOP3.LUT R17, R5, 0x28, RZ, 0xfc, !PT ;  /* 0x0000002805117812 */ /* 0x000fc400078efcff */
[C---:B------:R-:W-:Y:S02]  /*2b70*/  LOP3.LUT R122, R5.reuse, 0x2c, RZ, 0xfc, !PT ;  /* 0x0000002c057a7812 */ /* 0x040fe400078efcff */
[C---:B------:R-:W-:Y:S02]  /*2b80*/  LOP3.LUT R123, R5.reuse, 0x30, RZ, 0xfc, !PT ;  /* 0x00000030057b7812 */ /* 0x040fe400078efcff */
[C---:B------:R-:W-:Y:S02]  /*2b90*/  LOP3.LUT R124, R5.reuse, 0x34, RZ, 0xfc, !PT ;  /* 0x00000034057c7812 */ /* 0x040fe400078efcff */
[C---:B------:R-:W-:Y:S02]  /*2ba0*/  LOP3.LUT R125, R5.reuse, 0x38, RZ, 0xfc, !PT ;  /* 0x00000038057d7812 */ /* 0x040fe400078efcff */
[----:B------:R-:W-:Y:S02]  /*2bb0*/  LOP3.LUT R5, R5, 0x3c, RZ, 0xfc, !PT ;  /* 0x0000003c05057812 */ /* 0x000fe400078efcff */
[----:B------:R-:W-:-:S02]  /*2bc0*/  LEA R115, P6, R49, UR6, 0x1 ;  /* 0x0000000631737c11 */ /* 0x000fc4000f8c08ff */
[----:B------:R-:W-:Y:S02]  /*2bd0*/  LEA R119, P5, R51, UR6, 0x1 ;  /* 0x0000000633777c11 */ /* 0x000fe4000f8a08ff */
[----:B------:R-:W1:Y:S01]  /*2be0*/  LDC R5, c[0x0][0x238] ;  /* 0x00008e00ff057b82 */ /* 0x000e620000000800 */
[----:B------:R-:W-:Y:S02]  /*2bf0*/  LEA R107, P4, R53, UR6, 0x1 ;  /* 0x00000006356b7c11 */ /* 0x000fe4000f8808ff */
[----:B------:R-:W-:Y:S02]  /*2c00*/  LEA R121, P3, R55, UR6, 0x1 ;  /* 0x0000000637797c11 */ /* 0x000fe4000f8608ff */
[----:B------:R-:W-:Y:S02]  /*2c10*/  LEA R18, P2, R57, UR6, 0x1 ;  /* 0x0000000639127c11 */ /* 0x000fe4000f8408ff */
[----:B------:R-:W-:Y:S02]  /*2c20*/  LEA R113, P1, R29, UR6, 0x1 ;  /* 0x000000061d717c11 */ /* 0x000fe4000f8208ff */
[----:B------:R-:W-:-:S02]  /*2c30*/  LEA.HI.X.SX32 R110, R47, UR7, 0x1, P0 ;  /* 0x000000072f6e7c11 */ /* 0x000fc400080f0eff */
[----:B------:R-:W-:Y:S02]  /*2c40*/  CS2R R46, SRZ ;  /* 0x00000000002e7805 */ /* 0x000fe4000001ff00 */
[----:B0-----:R-:W-:Y:S02]  /*2c50*/  SHF.R.U32.HI R3, RZ, 0x7, R6 ;  /* 0x00000007ff037819 */ /* 0x001fe40000011606 */
[----:B------:R-:W-:Y:S02]  /*2c60*/  LEA.HI.X.SX32 R114, R49, UR7, 0x1, P6 ;  /* 0x0000000731727c11 */ /* 0x000fe4000b0f0eff */
[----:B------:R-:W-:Y:S02]  /*2c70*/  CS2R R48, SRZ ;  /* 0x0000000000307805 */ /* 0x000fe4000001ff00 */
[----:B------:R-:W-:Y:S02]  /*2c80*/  SGXT.U32 R3, R3, 0x2 ;  /* 0x000000020303781a */ /* 0x000fe40000000000 */
[----:B------:R-:W-:-:S02]  /*2c90*/  LEA.HI.X.SX32 R118, R51, UR7, 0x1, P5 ;  /* 0x0000000733767c11 */ /* 0x000fc4000a8f0eff */
[----:B------:R-:W-:Y:S02]  /*2ca0*/  CS2R R50, SRZ ;  /* 0x0000000000327805 */ /* 0x000fe4000001ff00 */
[----:B------:R-:W-:Y:S02]  /*2cb0*/  LOP3.LUT R6, R3, 0x3c, RZ, 0xfc, !PT ;  /* 0x0000003c03067812 */ /* 0x000fe400078efcff */
[----:B------:R-:W-:Y:S02]  /*2cc0*/  LEA.HI.X.SX32 R106, R53, UR7, 0x1, P4 ;  /* 0x00000007356a7c11 */ /* 0x000fe4000a0f0eff */
[----:B------:R-:W-:Y:S02]  /*2cd0*/  CS2R R52, SRZ ;  /* 0x0000000000347805 */ /* 0x000fe4000001ff00 */
[----:B------:R-:W-:Y:S01]  /*2ce0*/  LEA.HI.X.SX32 R120, R55, UR7, 0x1, P3 ;  /* 0x0000000737787c11 */ /* 0x000fe200098f0eff */
[-C--:B-1----:R-:W-:Y:S01]  /*2cf0*/  IMAD R3, R3, R5.reuse, RZ ;  /* 0x0000000503037224 */ /* 0x082fe200078e02ff */
[----:B------:R-:W-:Y:S01]  /*2d00*/  LEA.HI.X.SX32 R9, R57, UR7, 0x1, P2 ;  /* 0x0000000739097c11 */ /* 0x000fe200090f0eff */
[-C--:B------:R-:W-:Y:S01]  /*2d10*/  IMAD R6, R6, R5.reuse, RZ ;  /* 0x0000000506067224 */ /* 0x080fe200078e02ff */
[----:B------:R-:W-:Y:S01]  /*2d20*/  LEA.HI.X.SX32 R112, R29, UR7, 0x1, P1 ;  /* 0x000000071d707c11 */ /* 0x000fe200088f0eff */
[-C--:B------:R-:W-:Y:S01]  /*2d30*/  IMAD R6, R125, R5.reuse, RZ ;  /* 0x000000057d067224 */ /* 0x080fe200078e02ff */
[----:B------:R-:W-:Y:S01]  /*2d40*/  CS2R R28, SRZ ;  /* 0x00000000001c7805 */ /* 0x000fe2000001ff00 */
[----:B------:R-:W0:Y:S01]  /*2d50*/  S2R R3, SR_TID.X ;  /* 0x0000000000037919 */ /* 0x000e220000002100 */
[-C--:B------:R-:W-:Y:S01]  /*2d60*/  IMAD R123, R123, R5.reuse, RZ ;  /* 0x000000057b7b7224 */ /* 0x080fe200078e02ff */
[----:B------:R-:W-:Y:S01]  /*2d70*/  CS2R R54, SRZ ;  /* 0x0000000000367805 */ /* 0x000fe2000001ff00 */
[-C--:B------:R-:W-:Y:S01]  /*2d80*/  IMAD R17, R17, R5.reuse, RZ ;  /* 0x0000000511117224 */ /* 0x080fe200078e02ff */
[----:B------:R1:W-:Y:S01]  /*2d90*/  STL [R1+0xd8], R6 ;  /* 0x0000d80601007387 */ /* 0x0003e20000100800 */
[-C--:B------:R-:W-:Y:S01]  /*2da0*/  IMAD R10, R10, R5.reuse, RZ ;  /* 0x000000050a0a7224 */ /* 0x080fe200078e02ff */
[----:B------:R-:W-:Y:S01]  /*2db0*/  CS2R R56, SRZ ;  /* 0x0000000000387805 */ /* 0x000fe2000001ff00 */
[-C--:B------:R-:W-:Y:S01]  /*2dc0*/  IMAD R124, R124, R5.reuse, RZ ;  /* 0x000000057c7c7224 */ /* 0x080fe200078e02ff */
[----:B------:R-:W-:Y:S01]  /*2dd0*/  STL [R1+0xd4], R123 ;  /* 0x0000d47b01007387 */ /* 0x000fe20000100800 */
[----:B------:R-:W-:-:S02]  /*2de0*/  IMAD R16, R16, R5, RZ ;  /* 0x0000000510107224 */ /* 0x000fc400078e02ff */
[-C--:B------:R-:W-:Y:S01]  /*2df0*/  IMAD R14, R14, R5.reuse, RZ ;  /* 0x000000050e0e7224 */ /* 0x080fe200078e02ff */
[----:B------:R-:W-:Y:S01]  /*2e00*/  STL [R1+0xd0], R17 ;  /* 0x0000d01101007387 */ /* 0x000fe20000100800 */
[-C--:B------:R-:W-:Y:S02]  /*2e10*/  IMAD R13, R13, R5.reuse, RZ ;  /* 0x000000050d0d7224 */ /* 0x080fe400078e02ff */
[-C--:B-1----:R-:W-:Y:S02]  /*2e20*/  IMAD R6, R122, R5.reuse, RZ ;  /* 0x000000057a067224 */ /* 0x082fe400078e02ff */
[-C--:B------:R-:W-:Y:S02]  /*2e30*/  IMAD R6, R15, R5.reuse, RZ ;  /* 0x000000050f067224 */ /* 0x080fe400078e02ff */
[----:B------:R-:W-:-:S03]  /*2e40*/  IMAD R11, R11, R5, RZ ;  /* 0x000000050b0b7224 */ /* 0x000fc600078e02ff */
[----:B------:R1:W-:Y:S04]  /*2e50*/  STL [R1+0xcc], R6 ;  /* 0x0000cc0601007387 */ /* 0x0003e80000100800 */
[----:B------:R-:W-:Y:S04]  /*2e60*/  STL [R1+0xc8], R10 ;  /* 0x0000c80a01007387 */ /* 0x000fe80000100800 */
[----:B------:R2:W-:Y:S01]  /*2e70*/  STL [R1+0x90], R4 ;  /* 0x0000900401007387 */ /* 0x0005e20000100800 */
[-C--:B-1----:R-:W-:Y:S01]  /*2e80*/  IMAD R6, R12, R5.reuse, RZ ;  /* 0x000000050c067224 */ /* 0x082fe200078e02ff */
[----:B0-----:R-:W-:Y:S01]  /*2e90*/  LOP3.LUT R3, R3, 0x3f, RZ, 0xc0, !PT ;  /* 0x0000003f03037812 */ /* 0x001fe200078ec0ff */
[----:B------:R-:W-:-:S02]  /*2ea0*/  IMAD R6, R8, R5, RZ ;  /* 0x0000000508067224 */ /* 0x000fc400078e02ff */
[----:B------:R-:W-:Y:S01]  /*2eb0*/  IMAD R5, R7, R5, RZ ;  /* 0x0000000507057224 */ /* 0x000fe200078e02ff */
[----:B--2---:R-:W-:-:S07]  /*2ec0*/  LOP3.LUT R4, R2, 0x40, RZ, 0x3c, !PT ;  /* 0x0000004002047812 */ /* 0x004fce00078e3cff */
.L_x_1:
[----:B------:R-:W0:Y:S01]  /*2ed0*/  S2R R4, SR_TID.X ;  /* 0x0000000000047919 */ /* 0x000e220000002100 */
[----:B------:R-:W1:Y:S01]  /*2ee0*/  LDC R11, c[0x0][0x238] ;  /* 0x00008e00ff0b7b82 */ /* 0x000e620000000800 */
[----:B------:R-:W-:Y:S01]  /*2ef0*/  PRMT R8, RZ, 0x7610, R8 ;  /* 0x00007610ff087816 */ /* 0x000fe20000000008 */
[----:B------:R-:W2:Y:S01]  /*2f00*/  S2R R6, SR_TID.X ;  /* 0x0000000000067919 */ /* 0x000ea20000002100 */
[----:B------:R-:W3:Y:S05]  /*2f10*/  S2R R13, SR_TID.X ;  /* 0x00000000000d7919 */ /* 0x000eea0000002100 */
[----:B------:R-:W4:Y:S01]  /*2f20*/  LDC R14, c[0x0][0x238] ;  /* 0x00008e00ff0e7b82 */ /* 0x000f220000000800 */
[----:B------:R5:W-:Y:S01]  /*2f30*/  STL [R1+0x1c4], R92 ;  /* 0x0001c45c01007387 */ /* 0x000be20000100800 */
[----:B------:R-:W-:-:S03]  /*2f40*/  PRMT R122, RZ, 0x7610, R122 ;  /* 0x00007610ff7a7816 */ /* 0x000fc6000000007a */
[----:B------:R-:W-:Y:S04]  /*2f50*/  STL [R1+0x1c0], R93 ;  /* 0x0001c05d01007387 */ /* 0x000fe80000100800 */
[----:B------:R-:W-:Y:S04]  /*2f60*/  STL [R1+0x1bc], R88 ;  /* 0x0001bc5801007387 */ /* 0x000fe80000100800 */
[----:B------:R-:W-:Y:S04]  /*2f70*/  STL [R1+0x1b8], R89 ;  /* 0x0001b85901007387 */ /* 0x000fe80000100800 */
[----:B------:R-:W-:Y:S01]  /*2f80*/  STL [R1+0x1b4], R22 ;  /* 0x0001b41601007387 */ /* 0x000fe20000100800 */
[----:B0-----:R-:W-:-:S03]  /*2f90*/  SHF.R.U32.HI R5, RZ, 0x7, R4 ;  /* 0x00000007ff057819 */ /* 0x001fc60000011604 */
[----:B------:R-:W-:Y:S01]  /*2fa0*/  STL [R1+0x1b0], R23 ;  /* 0x0001b01701007387 */ /* 0x000fe20000100800 */
[----:B------:R-:W0:Y:S01]  /*2fb0*/  LDC R4, c[0x0][0x238] ;  /* 0x00008e00ff047b82 */ /* 0x000e220000000800 */
[----:B------:R-:W-:Y:S02]  /*2fc0*/  SGXT.U32 R5, R5, 0x2 ;  /* 0x000000020505781a */ /* 0x000fe40000000000 */
[----:B------:R-:W-:Y:S01]  /*2fd0*/  STL [R1+0x1ac], R21 ;  /* 0x0001ac1501007387 */ /* 0x000fe20000100800 */
[----:B--2---:R-:W-:Y:S02]  /*2fe0*/  SHF.R.U32.HI R6, RZ, 0x7, R6 ;  /* 0x00000007ff067819 */ /* 0x004fe40000011606 */
[----:B------:R-:W-:Y:S01]  /*2ff0*/  LOP3.LUT R7, R5, 0x8, RZ, 0xfc, !PT ;  /* 0x0000000805077812 */ /* 0x000fe200078efcff */
[----:B------:R-:W-:Y:S01]  /*3000*/  STL [R1+0x1a8], R2 ;  /* 0x0001a80201007387 */ /* 0x000fe20000100800 */
[----:B------:R-:W-:Y:S02]  /*3010*/  SGXT.U32 R6, R6, 0x2 ;  /* 0x000000020606781a */ /* 0x000fe40000000000 */
[----:B------:R-:W-:Y:S01]  /*3020*/  ISETP.GE.AND P1, PT, R7, UR11, PT ;  /* 0x0000000b07007c0c */ /* 0x000fe2000bf26270 */
[----:B------:R-:W-:Y:S01]  /*3030*/  STL [R1+0x17c], R0 ;  /* 0x00017c0001007387 */ /* 0x000fe20000100800 */
[----:B---3--:R-:W-:Y:S01]  /*3040*/  SHF.R.U32.HI R12, RZ, 0x7, R13 ;  /* 0x00000007ff0c7819 */ /* 0x008fe2000001160d */
[----:B------:R-:W2:Y:S01]  /*3050*/  S2R R7, SR_TID.X ;  /* 0x0000000000077919 */ /* 0x000ea20000002100 */
[----:B------:R-:W-:-:S02]  /*3060*/  LOP3.LUT R10, R6, 0x8, RZ, 0xfc, !PT ;  /* 0x00000008060a7812 */ /* 0x000fc400078efcff */
[----:B------:R-:W-:Y:S01]  /*3070*/  SGXT.U32 R12, R12, 0x2 ;  /* 0x000000020c0c781a */ /* 0x000fe20000000000 */
[----:B------:R-:W3:Y:S02]  /*3080*/  LDL R17, [R1+0xd4] ;  /* 0x0000d40001117983 */ /* 0x000ee40000100800 */
[----:B-1----:R-:W-:Y:S01]  /*3090*/  IMAD R10, R10, R11, RZ ;  /* 0x0000000b0a0a7224 */ /* 0x002fe200078e02ff */
[----:B------:R-:W-:Y:S01]  /*30a0*/  ISETP.GE.AND P0, PT, R12, UR11, PT ;  /* 0x0000000b0c007c0c */ /* 0x000fe2000bf06270 */
[----:B------:R-:W1:Y:S01]  /*30b0*/  S2R R11, SR_TID.X ;  /* 0x00000000000b7919 */ /* 0x000e620000002100 */
[----:B0-----:R-:W-:-:S04]  /*30c0*/  IMAD R4, R5, R4, RZ ;  /* 0x0000000405047224 */ /* 0x001fc800078e02ff */
[----:B------:R-:W-:-:S07]  /*30d0*/  IMAD.WIDE R4, R4, 0x2, R116 ;  /* 0x0000000204047825 */ /* 0x000fce00078e0274 */
[----:B------:R0:W3:Y:S01]  /*30e0*/  @!P0 LDG.E.U16 R8, desc[UR12][R4.64] ;  /* 0x0000000c04088981 */ /* 0x0000e2000c1e1500 */
[----:B------:R-:W-:-:S04]  /*30f0*/  LOP3.LUT R6, R6, 0x10, RZ, 0xfc, !PT ;  /* 0x0000001006067812 */ /* 0x000fc800078efcff */
[----:B------:R-:W-:Y:S01]  /*3100*/  ISETP.GE.AND P0, PT, R6, UR11, PT ;  /* 0x0000000b06007c0c */ /* 0x000fe2000bf06270 */
[----:B0-----:R-:W-:Y:S01]  /*3110*/  IMAD.WIDE R4, R10, 0x2, R116 ;  /* 0x000000020a047825 */ /* 0x001fe200078e0274 */
[----:B--2---:R-:W-:Y:S02]  /*3120*/  SHF.R.U32.HI R10, RZ, 0x7, R7 ;  /* 0x00000007ff0a7819 */ /* 0x004fe40000011607 */
[----:B------:R-:W0:Y:S02]  /*3130*/  LDC R7, c[0x0][0x238] ;  /* 0x00008e00ff077b82 */ /* 0x000e240000000800 */
[----:B------:R2:W3:Y:S01]  /*3140*/  @!P1 LDG.E.U16 R122, desc[UR12][R4.64] ;  /* 0x0000000c047a9981 */ /* 0x0004e2000c1e1500 */
[----:B------:R-:W-:Y:S02]  /*3150*/  SGXT.U32 R10, R10, 0x2 ;  /* 0x000000020a0a781a */ /* 0x000fe40000000000 */
[----:B-1----:R-:W-:Y:S02]  /*3160*/  SHF.R.U32.HI R11, RZ, 0x7, R11 ;  /* 0x00000007ff0b7819 */ /* 0x002fe4000001160b */
[----:B------:R-:W-:-:S02]  /*3170*/  LOP3.LUT R6, R10, 0x10, RZ, 0xfc, !PT ;  /* 0x000000100a067812 */ /* 0x000fc400078efcff */
[----:B------:R-:W-:Y:S02]  /*3180*/  LOP3.LUT R10, R10, 0x18, RZ, 0xfc, !PT ;  /* 0x000000180a0a7812 */ /* 0x000fe400078efcff */
[----:B------:R-:W-:Y:S02]  /*3190*/  SGXT.U32 R11, R11, 0x2 ;  /* 0x000000020b0b781a */ /* 0x000fe40000000000 */
[----:B------:R-:W-:Y:S02]  /*31a0*/  ISETP.GE.AND P1, PT, R10, UR11, PT ;  /* 0x0000000b0a007c0c */ /* 0x000fe4000bf26270 */
[----:B------:R-:W-:Y:S02]  /*31b0*/  LOP3.LUT R10, R11, 0x18, RZ, 0xfc, !PT ;  /* 0x000000180b0a7812 */ /* 0x000fe400078efcff */
[----:B--2---:R-:W-:Y:S01]  /*31c0*/  PRMT R5, RZ, 0x7610, R5 ;  /* 0x00007610ff057816 */ /* 0x004fe20000000005 */
[----:B0-----:R-:W-:Y:S02]  /*31d0*/  IMAD R6, R6, R7, RZ ;  /* 0x0000000706067224 */ /* 0x001fe400078e02ff */
[----:B----4-:R-:W-:-:S02]  /*31e0*/  IMAD R10, R10, R14, RZ ;  /* 0x0000000e0a0a7224 */ /* 0x010fc400078e02ff */
[----:B------:R-:W-:Y:S01]  /*31f0*/  IMAD.WIDE R6, R6, 0x2, R116 ;  /* 0x0000000206067825 */ /* 0x000fe200078e0274 */
[----:B------:R-:W-:Y:S01]  /*3200*/  PRMT R4, RZ, 0x7610, R4 ;  /* 0x00007610ff047816 */ /* 0x000fe20000000004 */
[----:B------:R-:W2:Y:S04]  /*3210*/  LDL R14, [R1+0xd8] ;  /* 0x0000d800010e7983 */ /* 0x000ea80000100800 */
[----:B------:R0:W4:Y:S02]  /*3220*/  @!P0 LDG.E.U16 R5, desc[UR12][R6.64] ;  /* 0x0000000c06058981 */ /* 0x000124000c1e1500 */
[----:B0-----:R-:W-:-:S05]  /*3230*/  IMAD.WIDE R6, R10, 0x2, R116 ;  /* 0x000000020a067825 */ /* 0x001fca00078e0274 */
[----:B------:R0:W4:Y:S04]  /*3240*/  @!P1 LDG.E.U16 R4, desc[UR12][R6.64] ;  /* 0x0000000c06049981 */ /* 0x000128000c1e1500 */
[----:B------:R-:W0:Y:S01]  /*3250*/  LDL R7, [R1+0xcc] ;  /* 0x0000cc0001077983 */ /* 0x000e220000100800 */
[----:B------:R-:W-:-:S04]  /*3260*/  LOP3.LUT R11, R11, 0x20, RZ, 0xfc, !PT ;  /* 0x000000200b0b7812 */ /* 0x000fc800078efcff */
[----:B------:R-:W-:Y:S02]  /*3270*/  ISETP.GE.AND P0, PT, R11, UR11, PT ;  /* 0x0000000b0b007c0c */ /* 0x000fe4000bf06270 */
[----:B------:R-:W-:Y:S01]  /*3280*/  PRMT R123, RZ, 0x7610, R123 ;  /* 0x00007610ff7b7816 */ /* 0x000fe2000000007b */
[----:B------:R-:W1:Y:S02]  /*3290*/  S2R R10, SR_TID.X ;  /* 0x00000000000a7919 */ /* 0x000e640000002100 */
[--C-:B-1----:R-:W-:Y:S02]  /*32a0*/  SHF.R.U32.HI R11, RZ, 0x7, R10.reuse ;  /* 0x00000007ff0b7819 */ /* 0x102fe4000001160a */
[----:B------:R-:W-:Y:S01]  /*32b0*/  SHF.R.U32.HI R10, RZ, 0x7, R10 ;  /* 0x00000007ff0a7819 */ /* 0x000fe2000001160a */
[----:B0-----:R-:W-:-:S05]  /*32c0*/  IMAD.WIDE R6, R7, 0x2, R116 ;  /* 0x0000000207067825 */ /* 0x001fca00078e0274 */
[----:B------:R0:W4:Y:S04]  /*32d0*/  @!P0 LDG.E.U16 R123, desc[UR12][R6.64] ;  /* 0x0000000c067b8981 */ /* 0x000128000c1e1500 */
[----:B------:R-:W0:Y:S01]  /*32e0*/  LDL R7, [R1+0xd0] ;  /* 0x0000d00001077983 */ /* 0x000e220000100800 */
[----:B------:R-:W-:Y:S02]  /*32f0*/  SGXT.U32 R11, R11, 0x2 ;  /* 0x000000020b0b781a */ /* 0x000fe40000000000 */
[----:B------:R-:W-:Y:S02]  /*3300*/  SGXT.U32 R10, R10, 0x2 ;  /* 0x000000020a0a781a */ /* 0x000fe40000000000 */
[----:B------:R-:W-:-:S04]  /*3310*/  LOP3.LUT R11, R11, 0x28, RZ, 0xfc, !PT ;  /* 0x000000280b0b7812 */ /* 0x000fc800078efcff */
[----:B------:R-:W-:Y:S02]  /*3320*/  ISETP.GE.AND P1, PT, R11, UR11, PT ;  /* 0x0000000b0b007c0c */ /* 0x000fe4000bf26270 */
[----:B------:R-:W-:Y:S02]  /*3330*/  LOP3.LUT R11, R10, 0x30, RZ, 0xfc, !PT ;  /* 0x000000300a0b7812 */ /* 0x000fe400078efcff */
[----:B------:R-:W1:Y:S02]  /*3340*/  S2R R10, SR_TID.X ;  /* 0x00000000000a7919 */ /* 0x000e640000002100 */
[----:B------:R-:W-:Y:S02]  /*3350*/  ISETP.GE.AND P0, PT, R11, UR11, PT ;  /* 0x0000000b0b007c0c */ /* 0x000fe4000bf06270 */
[----:B------:R-:W-:Y:S02]  /*3360*/  PRMT R124, RZ, 0x7610, R124 ;  /* 0x00007610ff7c7816 */ /* 0x000fe4000000007c */
[----:B-1----:R-:W-:-:S02]  /*3370*/  SHF.R.U32.HI R11, RZ, 0x7, R10 ;  /* 0x00000007ff0b7819 */ /* 0x002fc4000001160a */
[----:B------:R-:W-:Y:S02]  /*3380*/  SHF.R.U32.HI R10, RZ, 0x7, R10 ;  /* 0x00000007ff0a7819 */ /* 0x000fe4000001160a */
[----:B------:R-:W-:Y:S02]  /*3390*/  SGXT.U32 R11, R11, 0x2 ;  /* 0x000000020b0b781a */ /* 0x000fe40000000000 */
[----:B------:R-:W-:Y:S02]  /*33a0*/  SGXT.U32 R10, R10, 0x2 ;  /* 0x000000020a0a781a */ /* 0x000fe40000000000 */
[----:B------:R-:W-:Y:S02]  /*33b0*/  LOP3.LUT R11, R11, 0x38, RZ, 0xfc, !PT ;  /* 0x000000380b0b7812 */ /* 0x000fe400078efcff */
[----:B------:R-:W-:Y:S02]  /*33c0*/  PRMT R125, RZ, 0x7610, R125 ;  /* 0x00007610ff7d7816 */ /* 0x000fe4000000007d */
[----:B-----5:R-:W-:Y:S01]  /*33d0*/  PRMT R92, RZ, 0x7610, R92 ;  /* 0x00007610ff5c7816 */ /* 0x020fe2000000005c */
[----:B0-----:R-:W-:-:S05]  /*33e0*/  IMAD.WIDE R6, R7, 0x2, R116 ;  /* 0x0000000207067825 */ /* 0x001fca00078e0274 */
[----:B------:R3:W5:Y:S01]  /*33f0*/  @!P1 LDG.E.U16 R124, desc[UR12][R6.64] ;  /* 0x0000000c067c9981 */ /* 0x000762000c1e1500 */
[----:B------:R-:W-:Y:S02]  /*3400*/  ISETP.GE.AND P1, PT, R11, UR11, PT ;  /* 0x0000000b0b007c0c */ /* 0x000fe4000bf26270 */
[----:B------:R-:W-:Y:S02]  /*3410*/  LOP3.LUT R11, R10, 0x4, RZ, 0xfc, !PT ;  /* 0x000000040a0b7812 */ /* 0x000fe400078efcff */
[----:B------:R-:W0:Y:S01]  /*3420*/  S2R R10, SR_TID.X ;  /* 0x00000000000a7919 */ /* 0x000e220000002100 */
[--C-:B---3--:R-:W-:Y:S02]  /*3430*/  IMAD.WIDE R6, R17, 0x2, R116.reuse ;  /* 0x0000000211067825 */ /* 0x108fe400078e0274 */
[----:B------:R-:W3:Y:S04]  /*3440*/  LDL R17, [R1+0xc8] ;  /* 0x0000c80001117983 */ /* 0x000ee80000100800 */
[----:B------:R2:W5:Y:S02]  /*3450*/  @!P0 LDG.E.U16 R125, desc[UR12][R6.64] ;  /* 0x0000000c067d8981 */ /* 0x000564000c1e1500 */
[----:B--2---:R-:W-:-:S02]  /*3460*/  IMAD.WIDE R6, R14, 0x2, R116 ;  /* 0x000000020e067825 */ /* 0x004fc400078e0274 */
[----:B------:R-:W1:Y:S01]  /*3470*/  LDC R14, c[0x0][0x238] ;  /* 0x00008e00ff0e7b82 */ /* 0x000e620000000800 */
[----:B------:R-:W-:Y:S02]  /*3480*/  ISETP.GE.AND P0, PT, R11, UR11, PT ;  /* 0x0000000b0b007c0c */ /* 0x000fe4000bf06270 */
[----:B0-----:R-:W-:-:S04]  /*3490*/  SHF.R.U32.HI R11, RZ, 0x7, R10 ;  /* 0x00000007ff0b7819 */ /* 0x001fc8000001160a */
[----:B------:R-:W-:-:S04]  /*34a0*/  SGXT.U32 R11, R11, 0x2 ;  /* 0x000000020b0b781a */ /* 0x000fc80000000000 */
[----:B------:R-:W-:-:S05]  /*34b0*/  LOP3.LUT R11, R11, 0x4, RZ, 0xfc, !PT ;  /* 0x000000040b0b7812 */ /* 0x000fca00078efcff */
[----:B-1----:R-:W-:Y:S02]  /*34c0*/  IMAD R11, R11, R14, RZ ;  /* 0x0000000e0b0b7224 */ /* 0x002fe400078e02ff */
[----:B------:R-:W-:-:S06]  /*34d0*/  IMAD.MOV.U32 R14, RZ, RZ, R92 ;  /* 0x000000ffff0e7224 */ /* 0x000fcc00078e005c */
[----:B------:R0:W2:Y:S01]  /*34e0*/  @!P1 LDG.E.U16 R14, desc[UR12][R6.64] ;  /* 0x0000000c060e9981 */ /* 0x0000a2000c1e1500 */
[----:B------:R-:W-:-:S04]  /*34f0*/  SHF.R.U32.HI R10, RZ, 0x7, R10 ;  /* 0x00000007ff0a7819 */ /* 0x000fc8000001160a */
[----:B------:R-:W-:Y:S01]  /*3500*/  SGXT.U32 R10, R10, 0x2 ;  /* 0x000000020a0a781a */ /* 0x000fe20000000000 */
[----:B------:R1:W-:Y:S01]  /*3510*/  STL.S16 [R1+0x24], R92 ;  /* 0x0000245c01007387 */ /* 0x0003e20000100600 */
[----:B0-----:R-:W-:Y:S02]  /*3520*/  IMAD.WIDE R6, R11, 0x2, R116 ;  /* 0x000000020b067825 */ /* 0x001fe400078e0274 */
[----:B------:R-:W-:Y:S01]  /*3530*/  LOP3.LUT R11, R10, 0x14, RZ, 0xfc, !PT ;  /* 0x000000140a0b7812 */ /* 0x000fe200078efcff */
[----:B-1----:R-:W4:Y:S01]  /*3540*/  LDL.LU R92, [R1+0x1c4] ;  /* 0x0001c400015c7983 */ /* 0x002f220000300800 */
[----:B------:R-:W-:-:S06]  /*3550*/  PRMT R93, RZ, 0x7610, R93 ;  /* 0x00007610ff5d7816 */ /* 0x000fcc000000005d */
[----:B------:R3:W5:Y:S01]  /*3560*/  @!P0 LDG.E.U16 R93, desc[UR12][R6.64] ;  /* 0x0000000c065d8981 */ /* 0x000762000c1e1500 */
[----:B------:R-:W-:Y:S02]  /*3570*/  PRMT R16, RZ, 0x7610, R16 ;  /* 0x00007610ff107816 */ /* 0x000fe40000000010 */
[----:B------:R-:W-:Y:S01]  /*3580*/  PRMT R15, RZ, 0x7610, R15 ;  /* 0x00007610ff0f7816 */ /* 0x000fe2000000000f */
[----:B--2---:R0:W-:Y:S02]  /*3590*/  @!P1 STL [R1+0x24], R14 ;  /* 0x0000240e01009387 */ /* 0x0041e40000100800 */
[----:B0-----:R-:W-:Y:S02]  /*35a0*/  LOP3.LUT R14, R10, 0xc, RZ, 0xfc, !PT ;  /* 0x0000000c0a0e7812 */ /* 0x001fe400078efcff */
[----:B------:R-:W0:Y:S01]  /*35b0*/  S2R R10, SR_TID.X ;  /* 0x00000000000a7919 */ /* 0x000e220000002100 */
[----:B------:R-:W-:Y:S02]  /*35c0*/  ISETP.GE.AND P1, PT, R11, UR11, PT ;  /* 0x0000000b0b007c0c */ /* 0x000fe4000bf26270 */
[----:B------:R-:W1:Y:S01]  /*35d0*/  LDC R11, c[0x0][0x238] ;  /* 0x00008e00ff0b7b82 */ /* 0x000e620000000800 */
[----:B------:R-:W-:Y:S01]  /*35e0*/  ISETP.GE.AND P0, PT, R14, UR11, PT ;  /* 0x0000000b0e007c0c */ /* 0x000fe2000bf06270 */
[----:B---3--:R-:W-:Y:S01]  /*35f0*/  IMAD.WIDE R6, R17, 0x2, R116 ;  /* 0x0000000211067825 */ /* 0x008fe200078e0274 */
[----:B0-----:R-:W-:-:S11]  /*3600*/  SHF.R.U32.HI R10, RZ, 0x7, R10 ;  /* 0x00000007ff0a7819 */ /* 0x001fd6000001160a */
[----:B------:R-:W2:Y:S01]  /*3610*/  @!P0 LDG.E.U16 R16, desc[UR12][R6.64] ;  /* 0x0000000c06108981 */ /* 0x000ea2000c1e1500 */
[----:B------:R-:W-:Y:S01]  /*3620*/  SHF.R.U32.HI R14, RZ, 0x7, R13 ;  /* 0x00000007ff0e7819 */ /* 0x000fe2000001160d */
[----:B------:R-:W0:Y:S01]  /*3630*/  LDC R17, c[0x0][0x238] ;  /* 0x00008e00ff117b82 */ /* 0x000e220000000800 */
[----:B------:R-:W-:-:S04]  /*3640*/  SGXT.U32 R10, R10, 0x2 ;  /* 0x000000020a0a781a */ /* 0x000fc80000000000 */
[----:B------:R-:W-:-:S05]  /*3650*/  LOP3.LUT R10, R10, 0x14, RZ, 0xfc, !PT ;  /* 0x000000140a0a7812 */ /* 0x000fca00078efcff */
[----:B-1----:R-:W-:-:S04]  /*3660*/  IMAD R10, R10, R11, RZ ;  /* 0x0000000b0a0a7224 */ /* 0x002fc800078e02ff */
[----:B------:R-:W-:-:S05]  /*3670*/  IMAD.WIDE R10, R10, 0x2, R116 ;  /* 0x000000020a0a7825 */ /* 0x000fca00078e0274 */
[----:B------:R1:W3:Y:S01]  /*3680*/  @!P1 LDG.E.U16 R15, desc[UR12][R10.64] ;  /* 0x0000000c0a0f9981 */ /* 0x0002e2000c1e1500 */
[----:B------:R-:W-:Y:S02]  /*3690*/  SGXT.U32 R14, R14, 0x2 ;  /* 0x000000020e0e781a */ /* 0x000fe40000000000 */
[----:B------:R-:W-:Y:S01]  /*36a0*/  SHF.R.U32.HI R13, RZ, 0x7, R13 ;  /* 0x00000007ff0d7819 */ /* 0x000fe2000001160d */
[----:B-----5:R5:W-:Y:S01]  /*36b0*/  STL [R1+0x70], R93 ;  /* 0x0000705d01007387 */ /* 0x020be20000100800 */
[----:B------:R-:W-:Y:S02]  /*36c0*/  LOP3.LUT R14, R14, 0x1c, RZ, 0xfc, !PT ;  /* 0x0000001c0e0e7812 */ /* 0x000fe400078efcff */
[----:B------:R-:W-:Y:S02]  /*36d0*/  SGXT.U32 R13, R13, 0x2 ;  /* 0x000000020d0d781a */ /* 0x000fe40000000000 */
[----:B------:R-:W-:Y:S01]  /*36e0*/  ISETP.GE.AND P0, PT, R14, UR11, PT ;  /* 0x0000000b0e007c0c */ /* 0x000fe2000bf06270 */
[----:B-1----:R-:W1:Y:S01]  /*36f0*/  LDC R11, c[0x0][0x238] ;  /* 0x00008e00ff0b7b82 */ /* 0x002e620000000800 */
[----:B------:R-:W-:Y:S01]  /*3700*/  LOP3.LUT R14, R13, 0x34, RZ, 0xfc, !PT ;  /* 0x000000340d0e7812 */ /* 0x000fe200078efcff */
[----:B-----5:R-:W4:Y:S03]  /*3710*/  LDL.LU R93, [R1+0x1c0] ;  /* 0x0001c000015d7983 */ /* 0x020f260000300800 */
[----:B------:R-:W-:-:S02]  /*3720*/  ISETP.GE.AND P3, PT, R14, UR11, PT ;  /* 0x0000000b0e007c0c */ /* 0x000fc4000bf66270 */
[----:B------:R-:W5:Y:S01]  /*3730*/  S2R R14, SR_TID.X ;  /* 0x00000000000e7919 */ /* 0x000f620000002100 */
[----:B------:R-:W-:Y:S02]  /*3740*/  LOP3.LUT R12, R12, 0x1c, RZ, 0xfc, !PT ;  /* 0x0000001c0c0c7812 */ /* 0x000fe400078efcff */
[----:B------:R-:W-:Y:S02]  /*3750*/  PRMT R88, RZ, 0x7610, R88 ;  /* 0x00007610ff587816 */ /* 0x000fe40000000058 */
[----:B------:R-:W-:Y:S02]  /*3760*/  PRMT R89, RZ, 0x7610, R89 ;  /* 0x00007610ff597816 */ /* 0x000fe40000000059 */
[----:B------:R-:W-:Y:S02]  /*3770*/  PRMT R22, RZ, 0x7610, R22 ;  /* 0x00007610ff167816 */ /* 0x000fe40000000016 */
[----:B------:R-:W-:Y:S02]  /*3780*/  PRMT R3, RZ, 0x7610, R3 ;  /* 0x00007610ff037816 */ /* 0x000fe40000000003 */
[----:B-----5:R-:W-:-:S04]  /*3790*/  SHF.R.U32.HI R10, RZ, 0x7, R14 ;  /* 0x00000007ff0a7819 */ /* 0x020fc8000001160e */
[----:B------:R-:W-:-:S04]  /*37a0*/  SGXT.U32 R10, R10, 0x2 ;  /* 0x000000020a0a781a */ /* 0x000fc80000000000 */
[----:B------:R-:W-:Y:S02]  /*37b0*/  LOP3.LUT R14, R10, 0x34, RZ, 0xfc, !PT ;  /* 0x000000340a0e7812 */ /* 0x000fe400078efcff */
[----:B------:R-:W-:Y:S01]  /*37c0*/  PRMT R0, RZ, 0x7610, R0 ;  /* 0x00007610ff007816 */ /* 0x000fe20000000000 */
[----:B--2---:R2:W-:Y:S02]  /*37d0*/  STL [R1+0x8c], R16 ;  /* 0x00008c1001007387 */ /* 0x0045e40000100800 */
[C---:B--2---:R-:W-:Y:S02]  /*37e0*/  LOP3.LUT R16, R13.reuse, 0x24, RZ, 0xfc, !PT ;  /* 0x000000240d107812 */ /* 0x044fe400078efcff */
[----:B---3--:R2:W-:Y:S02]  /*37f0*/  STL [R1+0x88], R15 ;  /* 0x0000880f01007387 */ /* 0x0085e40000100800 */
[C---:B--2---:R-:W-:Y:S02]  /*3800*/  LOP3.LUT R15, R13.reuse, 0x2c, RZ, 0xfc, !PT ;  /* 0x0000002c0d0f7812 */ /* 0x044fe400078efcff */
[----:B------:R-:W-:-:S04]  /*3810*/  LOP3.LUT R13, R13, 0x3c, RZ, 0xfc, !PT ;  /* 0x0000003c0d0d7812 */ /* 0x000fc800078efcff */
[----:B------:R-:W-:Y:S02]  /*3820*/  ISETP.GE.AND P4, PT, R13, UR11, PT ;  /* 0x0000000b0d007c0c */ /* 0x000fe4000bf86270 */
[----:B------:R-:W2:Y:S01]  /*3830*/  LDC R13, c[0x0][0x238] ;  /* 0x00008e00ff0d7b82 */ /* 0x000ea20000000800 */
[----:B------:R-:W-:-:S07]  /*3840*/  ISETP.GE.AND P2, PT, R15, UR11, PT ;  /* 0x0000000b0f007c0c */ /* 0x000fce000bf46270 */
[----:B------:R-:W3:Y:S01]  /*3850*/  LDC R15, c[0x0][0x238] ;  /* 0x00008e00ff0f7b82 */ /* 0x000ee20000000800 */
[----:B--2---:R-:W-:-:S07]  /*3860*/  IMAD R12, R12, R13, RZ ;  /* 0x0000000d0c0c7224 */ /* 0x004fce00078e02ff */
[----:B------:R-:W2:Y:S01]  /*3870*/  LDC R13, c[0x0][0x238] ;  /* 0x00008e00ff0d7b82 */ /* 0x000ea20000000800 */
[----:B------:R-:W-:Y:S01]  /*3880*/  ISETP.GE.AND P1, PT, R16, UR11, PT ;  /* 0x0000000b10007c0c */ /* 0x000fe2000bf26270 */
[----:B------:R-:W-:Y:S01]  /*3890*/  IMAD.WIDE R6, R12, 0x2, R116 ;  /* 0x000000020c067825 */ /* 0x000fe200078e0274 */
[C---:B------:R-:W-:Y:S02]  /*38a0*/  LOP3.LUT R16, R10.reuse, 0x3c, RZ, 0xfc, !PT ;  /* 0x0000003c0a107812 */ /* 0x040fe400078efcff */
[C---:B------:R-:W-:Y:S02]  /*38b0*/  LOP3.LUT R12, R10.reuse, 0x2c, RZ, 0xfc, !PT ;  /* 0x0000002c0a0c7812 */ /* 0x040fe400078efcff */
[----:B------:R-:W-:Y:S01]  /*38c0*/  LOP3.LUT R10, R10, 0x24, RZ, 0xfc, !PT ;  /* 0x000000240a0a7812 */ /* 0x000fe200078efcff */
[----:B---3--:R-:W-:Y:S01]  /*38d0*/  IMAD R14, R14, R15, RZ ;  /* 0x0000000f0e0e7224 */ /* 0x008fe200078e02ff */
[----:B------:R-:W3:Y:S03]  /*38e0*/  @!P0 LDG.E.U16 R88, desc[UR12][R6.64] ;  /* 0x0000000c06588981 */ /* 0x000ee6000c1e1500 */
[----:B-1----:R-:W-:-:S04]  /*38f0*/  IMAD R10, R10, R11, RZ ;  /* 0x0000000b0a0a7224 */ /* 0x002fc800078e02ff */
[----:B------:R-:W-:-:S04]  /*3900*/  IMAD.WIDE R10, R10, 0x2, R116 ;  /* 0x000000020a0a7825 */ /* 0x000fc800078e0274 */
[----:B--2---:R-:W-:Y:S01]  /*3910*/  IMAD R12, R12, R13, RZ ;  /* 0x0000000d0c0c7224 */ /* 0x004fe200078e02ff */
[----:B------:R1:W2:Y:S01]  /*3920*/  @!P1 LDG.E.U16 R89, desc[UR12][R10.64] ;  /* 0x0000000c0a599981 */ /* 0x0002a2000c1e1500 */
[----:B------:R-:W-:-:S04]  /*3930*/  IMAD.WIDE R14, R14, 0x2, R116 ;  /* 0x000000020e0e7825 */ /* 0x000fc800078e0274 */
[----:B------:R-:W-:Y:S01]  /*3940*/  IMAD.WIDE R12, R12, 0x2, R116 ;  /* 0x000000020c0c7825 */ /* 0x000fe200078e0274 */
[----:B------:R-:W5:Y:S04]  /*3950*/  @!P3 LDG.E.U16 R3, desc[UR12][R14.64] ;  /* 0x0000000c0e03b981 */ /* 0x000f68000c1e1500 */
[----:B------:R-:W4:Y:S01]  /*3960*/  @!P2 LDG.E.U16 R22, desc[UR12][R12.64] ;  /* 0x0000000c0c16a981 */ /* 0x000f22000c1e1500 */
[----:B0-----:R-:W-:-:S03]  /*3970*/  IMAD R16, R16, R17, RZ ;  /* 0x0000001110107224 */ /* 0x001fc600078e02ff */
[----:B------:R0:W-:Y:S01]  /*3980*/  STL.64 [R1+0xe0], R116 ;  /* 0x0000e07401007387 */ /* 0x0001e20000100a00 */
[----:B------:R-:W-:-:S05]  /*3990*/  IMAD.WIDE R16, R16, 0x2, R116 ;  /* 0x0000000210107825 */ /* 0x000fca00078e0274 */
[----:B------:R5:W5:Y:S04]  /*39a0*/  @!P4 LDG.E.U16 R0, desc[UR12][R16.64] ;  /* 0x0000000c1000c981 */ /* 0x000b68000c1e1500 */
[----:B0-----:R-:W5:Y:S01]  /*39b0*/  LDL R117, [R1+0xa8] ;  /* 0x0000a80001757983 */ /* 0x001f620000100800 */
[----:B------:R-:W-:Y:S02]  /*39c0*/  LOP3.LUT R113, R113, R112, RZ, 0x3c, !PT ;  /* 0x0000007071717212 */ /* 0x000fe400078e3cff */
[----:B------:R-:W-:Y:S02]  /*39d0*/  LOP3.LUT R121, R121, R120, RZ, 0x3c, !PT ;  /* 0x0000007879797212 */ /* 0x000fe400078e3cff */
[----:B------:R-:W-:Y:S02]  /*39e0*/  LOP3.LUT R112, R113, R112, RZ, 0x3c, !PT ;  /* 0x0000007071707212 */ /* 0x000fe400078e3cff */
[----:B------:R-:W-:-:S02]  /*39f0*/  LOP3.LUT R120, R121, R120, RZ, 0x3c, !PT ;  /* 0x0000007879787212 */ /* 0x000fc400078e3cff */
[----:B------:R-:W-:Y:S01]  /*3a00*/  LOP3.LUT R113, R113, R112, RZ, 0x3c, !PT ;  /* 0x0000007071717212 */ /* 0x000fe200078e3cff */
[----:B-1----:R-:W-:Y:S01]  /*3a10*/  IMAD.MOV.U32 R10, RZ, RZ, R18 ;  /* 0x000000ffff0a7224 */ /* 0x002fe200078e0012 */
[----:B------:R-:W-:Y:S01]  /*3a20*/  LOP3.LUT R121, R121, R120, RZ, 0x3c, !PT ;  /* 0x0000007879797212 */ /* 0x000fe200078e3cff */
[----:B------:R-:W-:Y:S01]  /*3a30*/  IMAD.MOV.U32 R11, RZ, RZ, R9 ;  /* 0x000000ffff0b7224 */ /* 0x000fe200078e0009 */
[----:B------:R-:W-:Y:S02]  /*3a40*/  PRMT R23, RZ, 0x7610, R23 ;  /* 0x00007610ff177816 */ /* 0x000fe40000000017 */
[----:B------:R-:W-:Y:S02]  /*3a50*/  LOP3.LUT R107, R107, R106, RZ, 0x3c, !PT ;  /* 0x0000006a6b6b7212 */ /* 0x000fe400078e3cff */
[----:B------:R-:W-:Y:S02]  /*3a60*/  PRMT R21, RZ, 0x7610, R21 ;  /* 0x00007610ff157816 */ /* 0x000fe40000000015 */
[----:B------:R-:W-:-:S02]  /*3a70*/  LOP3.LUT R119, R119, R118, RZ, 0x3c, !PT ;  /* 0x0000007677777212 */ /* 0x000fc400078e3cff */
[----:B------:R-:W-:Y:S02]  /*3a80*/  PRMT R2, RZ, 0x7610, R2 ;  /* 0x00007610ff027816 */ /* 0x000fe40000000002 */
[----:B------:R-:W-:Y:S02]  /*3a90*/  LOP3.LUT R106, R107, R106, RZ, 0x3c, !PT ;  /* 0x0000006a6b6a7212 */ /* 0x000fe400078e3cff */
[----:B------:R-:W-:Y:S02]  /*3aa0*/  LOP3.LUT R118, R119, R118, RZ, 0x3c, !PT ;  /* 0x0000007677767212 */ /* 0x000fe400078e3cff */
[----:B------:R-:W-:Y:S02]  /*3ab0*/  LOP3.LUT R99, R99, R98, RZ, 0x3c, !PT ;  /* 0x0000006263637212 */ /* 0x000fe400078e3cff */
[----:B------:R-:W-:Y:S02]  /*3ac0*/  LOP3.LUT R107, R107, R106, RZ, 0x3c, !PT ;  /* 0x0000006a6b6b7212 */ /* 0x000fe400078e3cff */
[----:B------:R-:W-:-:S02]  /*3ad0*/  LOP3.LUT R119, R119, R118, RZ, 0x3c, !PT ;  /* 0x0000007677777212 */ /* 0x000fc400078e3cff */
[----:B------:R-:W-:Y:S02]  /*3ae0*/  LOP3.LUT R115, R115, R114, RZ, 0x3c, !PT ;  /* 0x0000007273737212 */ /* 0x000fe400078e3cff */
[----:B------:R-:W-:Y:S02]  /*3af0*/  LOP3.LUT R98, R99, R98, RZ, 0x3c, !PT ;  /* 0x0000006263627212 */ /* 0x000fe400078e3cff */
[----:B------:R-:W-:Y:S02]  /*3b00*/  PRMT R116, RZ, 0x7610, R116 ;  /* 0x00007610ff747816 */ /* 0x000fe40000000074 */
[----:B------:R-:W-:Y:S02]  /*3b10*/  LOP3.LUT R111, R111, R110, RZ, 0x3c, !PT ;  /* 0x0000006e6f6f7212 */ /* 0x000fe400078e3cff */
[----:B------:R-:W-:Y:S02]  /*3b20*/  LOP3.LUT R105, R105, R104, RZ, 0x3c, !PT ;  /* 0x0000006869697212 */ /* 0x000fe400078e3cff */
[----:B------:R-:W-:-:S02]  /*3b30*/  LOP3.LUT R114, R115, R114, RZ, 0x3c, !PT ;  /* 0x0000007273727212 */ /* 0x000fc400078e3cff */
[----:B------:R-:W-:Y:S02]  /*3b40*/  LOP3.LUT R99, R99, R98, RZ, 0x3c, !PT ;  /* 0x0000006263637212 */ /* 0x000fe400078e3cff */
[----:B------:R-:W-:Y:S02]  /*3b50*/  LOP3.LUT R110, R111, R110, RZ, 0x3c, !PT ;  /* 0x0000006e6f6e7212 */ /* 0x000fe400078e3cff */
[----:B------:R-:W-:Y:S02]  /*3b60*/  LOP3.LUT R109, R109, R108, RZ, 0x3c, !PT ;  /* 0x0000006c6d6d7212 */ /* 0x000fe400078e3cff */
[----:B------:R-:W-:Y:S02]  /*3b70*/  LOP3.LUT R104, R105, R104, RZ, 0x3c, !PT ;  /* 0x0000006869687212 */ /* 0x000fe400078e3cff */
[----:B------:R-:W-:Y:S02]  /*3b80*/  LOP3.LUT R115, R115, R114, RZ, 0x3c, !PT ;  /* 0x0000007273737212 */ /* 0x000fe400078e3cff */
[----:B------:R-:W-:-:S02]  /*3b90*/  LOP3.LUT R103, R103, R102, RZ, 0x3c, !PT ;  /* 0x0000006667677212 */ /* 0x000fc400078e3cff */
[----:B------:R-:W-:Y:S02]  /*3ba0*/  LOP3.LUT R111, R111, R110, RZ, 0x3c, !PT ;  /* 0x0000006e6f6f7212 */ /* 0x000fe400078e3cff */
[----:B------:R-:W-:Y:S02]  /*3bb0*/  LOP3.LUT R108, R109, R108, RZ, 0x3c, !PT ;  /* 0x0000006c6d6c7212 */ /* 0x000fe400078e3cff */
[----:B------:R-:W-:Y:S02]  /*3bc0*/  LOP3.LUT R105, R105, R104, RZ, 0x3c, !PT ;  /* 0x0000006869697212 */ /* 0x000fe400078e3cff */
[----:B------:R-:W-:Y:S02]  /*3bd0*/  LOP3.LUT R102, R103, R102, RZ, 0x3c, !PT ;  /* 0x0000006667667212 */ /* 0x000fe400078e3cff */
[----:B------:R-:W-:Y:S02]  /*3be0*/  PRMT R18, RZ, 0x7610, R18 ;  /* 0x00007610ff127816 */ /* 0x000fe40000000012 */
[----:B------:R-:W-:-:S02]  /*3bf0*/  LOP3.LUT R109, R109, R108, RZ, 0x3c, !PT ;  /* 0x0000006c6d6d7212 */ /* 0x000fc400078e3cff */
[----:B------:R-:W-:Y:S02]  /*3c00*/  LOP3.LUT R91, R91, R90, RZ, 0x3c, !PT ;  /* 0x0000005a5b5b7212 */ /* 0x000fe400078e3cff */
[----:B------:R-:W-:Y:S02]  /*3c10*/  LOP3.LUT R103, R103, R102, RZ, 0x3c, !PT ;  /* 0x0000006667677212 */ /* 0x000fe400078e3cff */
[----:B------:R-:W-:-:S04]  /*3c20*/  LOP3.LUT R90, R91, R90, RZ, 0x3c, !PT ;  /* 0x0000005a5b5a7212 */ /* 0x000fc800078e3cff */
[----:B------:R-:W-:Y:S02]  /*3c30*/  LOP3.LUT R91, R91, R90, RZ, 0x3c, !PT ;  /* 0x0000005a5b5b7212 */ /* 0x000fe400078e3cff */
[----:B------:R-:W-:Y:S01]  /*3c40*/  PRMT R9, RZ, 0x7610, R9 ;  /* 0x00007610ff097816 */ /* 0x000fe20000000009 */
[----:B---3--:R0:W-:Y:S04]  /*3c50*/  STL [R1+0x84], R88 ;  /* 0x0000845801007387 */ /* 0x0081e80000100800 */
[----:B0-----:R-:W3:Y:S04]  /*3c60*/  LDL.LU R88, [R1+0x1bc] ;  /* 0x0001bc0001587983 */ /* 0x001ee80000300800 */
[----:B--2---:R0:W-:Y:S04]  /*3c70*/  STL [R1+0x80], R89 ;  /* 0x0000805901007387 */ /* 0x0041e80000100800 */
[----:B0-----:R-:W3:Y:S04]  /*3c80*/  LDL.LU R89, [R1+0x1b8] ;  /* 0x0001b80001597983 */ /* 0x001ee80000300800 */
[----:B----4-:R0:W-:Y:S04]  /*3c90*/  STL [R1+0x7c], R22 ;  /* 0x00007c1601007387 */ /* 0x0101e80000100800 */
[----:B0-----:R-:W2:Y:S04]  /*3ca0*/  LDL.LU R22, [R1+0x1b4] ;  /* 0x0001b40001167983 */ /* 0x001ea80000300800 */
[----:B-----5:R0:W-:Y:S02]  /*3cb0*/  STL [R1+0x78], R3 ;  /* 0x0000780301007387 */ /* 0x0201e40000100800 */
[----:B0-----:R-:W0:Y:S01]  /*3cc0*/  S2R R3, SR_TID.X ;  /* 0x0000000000037919 */ /* 0x001e220000002100 */
[----:B------:R-:W-:-:S04]  /*3cd0*/  IMAD.WIDE R6, R117, 0x2, R112 ;  /* 0x0000000275067825 */ /* 0x000fc800078e0270 */
[----:B------:R-:W-:-:S04]  /*3ce0*/  IMAD.WIDE R12, R117, 0x2, R10 ;  /* 0x00000002750c7825 */ /* 0x000fc800078e020a */
[----:B------:R-:W-:Y:S01]  /*3cf0*/  IMAD.WIDE R14, R117, 0x2, R120 ;  /* 0x00000002750e7825 */ /* 0x000fe200078e0278 */
[----:B0-----:R-:W-:-:S04]  /*3d00*/  LOP3.LUT R3, R3, 0x3f, RZ, 0xc0, !PT ;  /* 0x0000003f03037812 */ /* 0x001fc800078ec0ff */
[----:B------:R-:W-:Y:S01]  /*3d10*/  ISETP.GE.AND P0, PT, R3, UR11, PT ;  /* 0x0000000b03007c0c */ /* 0x000fe2000bf06270 */
[----:B------:R-:W-:Y:S01]  /*3d20*/  BAR.SYNC.DEFER_BLOCKING 0x0 ;  /* 0x0000000000007b1d */ /* 0x000fe20000010000 */
[----:B------:R-:W-:-:S05]  /*3d30*/  IMAD.WIDE R16, R117, 0x2, R106 ;  /* 0x0000000275107825 */ /* 0x000fca00078e026a */
[----:B------:R-:W-:Y:S04]  /*3d40*/  STL [R1+0x184], R0 ;  /* 0x0001840001007387 */ /* 0x000fe80000100800 */
[----:B------:R0:W-:Y:S04]  /*3d50*/  STL.64 [R1+0xe8], R112 ;  /* 0x0000e87001007387 */ /* 0x0001e80000100a00 */
[----:B------:R1:W4:Y:S04]  /*3d60*/  @!P0 LDG.E.U16 R23, desc[UR12][R6.64] ;  /* 0x0000000c06178981 */ /* 0x000328000c1e1500 */
[----:B------:R-:W5:Y:S04]  /*3d70*/  @!P0 LDG.E.U16 R21, desc[UR12][R12.64] ;  /* 0x0000000c0c158981 */ /* 0x000f68000c1e1500 */
[----:B------:R-:W3:Y:S01]  /*3d80*/  @!P0 LDG.E.U16 R2, desc[UR12][R14.64] ;  /* 0x0000000c0e028981 */ /* 0x000ee2000c1e1500 */
[----:B0-----:R-:W-:Y:S01]  /*3d90*/  PRMT R113, RZ, 0x7610, R113 ;  /* 0x00007610ff717816 */ /* 0x001fe20000000071 */
[----:B-1----:R-:W-:-:S02]  /*3da0*/  IMAD.WIDE R6, R117, 0x2, R118 ;  /* 0x0000000275067825 */ /* 0x002fc400078e0276 */
[----:B------:R0:W2:Y:S04]  /*3db0*/  @!P0 LDG.E.U16 R116, desc[UR12][R16.64] ;  /* 0x0000000c10748981 */ /* 0x0000a8000c1e1500 */
[----:B------:R1:W2:Y:S01]  /*3dc0*/  @!P0 LDG.E.U16 R113, desc[UR12][R6.64] ;  /* 0x0000000c06718981 */ /* 0x0002a2000c1e1500 */
[----:B------:R-:W-:Y:S02]  /*3dd0*/  PRMT R112, RZ, 0x7610, R112 ;  /* 0x00007610ff707816 */ /* 0x000fe40000000070 */
[----:B0-----:R-:W-:Y:S01]  /*3de0*/  PRMT R17, RZ, 0x7610, R17 ;  /* 0x00007610ff117816 */ /* 0x001fe20000000011 */
[C---:B-1----:R-:W-:Y:S01]  /*3df0*/  IMAD.WIDE R6, R117.reuse, 0x2, R98 ;  /* 0x0000000275067825 */ /* 0x042fe200078e0262 */
[----:B------:R0:W-:Y:S03]  /*3e00*/  STL.64 [R1+0xf0], R10 ;  /* 0x0000f00a01007387 */ /* 0x0001e60000100a00 */
[C---:B------:R-:W-:Y:S01]  /*3e10*/  IMAD.WIDE R12, R117.reuse, 0x2, R114 ;  /* 0x00000002750c7825 */ /* 0x040fe200078e0272 */
[----:B------:R1:W2:Y:S03]  /*3e20*/  @!P0 LDG.E.U16 R17, desc[UR12][R6.64] ;  /* 0x0000000c06118981 */ /* 0x0002a6000c1e1500 */
[----:B------:R-:W-:Y:S01]  /*3e30*/  IMAD.WIDE R14, R117, 0x2, R110 ;  /* 0x00000002750e7825 */ /* 0x000fe200078e026e */
[----:B------:R1:W2:Y:S01]  /*3e40*/  @!P0 LDG.E.U16 R112, desc[UR12][R12.64] ;  /* 0x0000000c0c708981 */ /* 0x0002a2000c1e1500 */
[----:B0-----:R-:W-:-:S03]  /*3e50*/  PRMT R11, RZ, 0x7610, R11 ;  /* 0x00007610ff0b7816 */ /* 0x001fc6000000000b */
[----:B------:R-:W2:Y:S01]  /*3e60*/  @!P0 LDG.E.U16 R18, desc[UR12][R14.64] ;  /* 0x0000000c0e128981 */ /* 0x000ea2000c1e1500 */
[C---:B-1----:R-:W-:Y:S01]  /*3e70*/  IMAD.WIDE R6, R117.reuse, 0x2, R104 ;  /* 0x0000000275067825 */ /* 0x042fe200078e0268 */
[----:B------:R-:W-:Y:S02]  /*3e80*/  PRMT R16, RZ, 0x7610, R16 ;  /* 0x00007610ff107816 */ /* 0x000fe40000000010 */
[----:B------:R-:W-:Y:S01]  /*3e90*/  PRMT R10, RZ, 0x7610, R10 ;  /* 0x00007610ff0a7816 */ /* 0x000fe2000000000a */
[C---:B------:R-:W-:Y:S01]  /*3ea0*/  IMAD.WIDE R12, R117.reuse, 0x2, R108 ;  /* 0x00000002750c7825 */ /* 0x040fe200078e026c */
[----:B------:R0:W2:Y:S04]  /*3eb0*/  @!P0 LDG.E.U16 R11, desc[UR12][R6.64] ;  /* 0x0000000c060b8981 */ /* 0x0000a8000c1e1500 */
[----:B------:R-:W2:Y:S01]  /*3ec0*/  @!P0 LDG.E.U16 R16, desc[UR12][R12.64] ;  /* 0x0000000c0c108981 */ /* 0x000ea2000c1e1500 */
[----:B0-----:R-:W-:-:S05]  /*3ed0*/  IMAD.WIDE R6, R117, 0x2, R102 ;  /* 0x0000000275067825 */ /* 0x001fca00078e0266 */
[----:B------:R0:W2:Y:S02]  /*3ee0*/  @!P0 LDG.E.U16 R10, desc[UR12][R6.64] ;  /* 0x0000000c060a8981 */ /* 0x0000a4000c1e1500 */
[----:B0-----:R-:W-:-:S05]  /*3ef0*/  IMAD.WIDE R6, R117, 0x2, R90 ;  /* 0x0000000275067825 */ /* 0x001fca00078e025a */
[----:B------:R0:W2:Y:S04]  /*3f00*/  @!P0 LDG.E.U16 R9, desc[UR12][R6.64] ;  /* 0x0000000c06098981 */ /* 0x0000a8000c1e1500 */
[----:B------:R-:W-:Y:S04]  /*3f10*/  STL.64 [R1+0xf8], R120 ;  /* 0x0000f87801007387 */ /* 0x000fe80000100a00 */
[----:B------:R-:W-:Y:S04]  /*3f20*/  STL [R1+0x104], R106 ;  /* 0x0001046a01007387 */ /* 0x000fe80000100800 */
[----:B------:R-:W-:Y:S01]  /*3f30*/  STL [R1+0x100], R107 ;  /* 0x0001006b01007387 */ /* 0x000fe20000100800 */
[----:B------:R-:W-:-:S02]  /*3f40*/  PRMT R0, RZ, 0x7610, R0 ;  /* 0x00007610ff007816 */ /* 0x000fc40000000000 */
[----:B------:R-:W-:-:S04]  /*3f50*/  LOP3.LUT R101, R101, R100, RZ, 0x3c, !PT ;  /* 0x0000006465657212 */ /* 0x000fc800078e3cff */
[----:B------:R-:W-:-:S04]  /*3f60*/  LOP3.LUT R100, R101, R100, RZ, 0x3c, !PT ;  /* 0x0000006465647212 */ /* 0x000fc800078e3cff */
[----:B------:R-:W-:-:S03]  /*3f70*/  LOP3.LUT R101, R101, R100, RZ, 0x3c, !PT ;  /* 0x0000006465657212 */ /* 0x000fc600078e3cff */
[----:B0-----:R-:W-:Y:S01]  /*3f80*/  IMAD.WIDE R6, R117, 0x2, R100 ;  /* 0x0000000275067825 */ /* 0x001fe200078e0264 */
[----:B----4-:R0:W-:Y:S04]  /*3f90*/  STL [R1+0x6c], R23 ;  /* 0x00006c1701007387 */ /* 0x0101e80000100800 */
[----:B0-----:R-:W4:Y:S04]  /*3fa0*/  LDL.LU R23, [R1+0x1b0] ;  /* 0x0001b00001177983 */ /* 0x001f280000300800 */
[----:B-----5:R0:W-:Y:S04]  /*3fb0*/  STL [R1+0x68], R21 ;  /* 0x0000681501007387 */ /* 0x0201e80000100800 */
[----:B0-----:R-:W5:Y:S04]  /*3fc0*/  LDL.LU R21, [R1+0x1ac] ;  /* 0x0001ac0001157983 */ /* 0x001f680000300800 */
[----:B---3--:R0:W-:Y:S04]  /*3fd0*/  STL [R1+0x64], R2 ;  /* 0x0000640201007387 */ /* 0x0081e80000100800 */
[----:B0-----:R-:W3:Y:S04]  /*3fe0*/  LDL.LU R2, [R1+0x1a8] ;  /* 0x0001a80001027983 */ /* 0x001ee80000300800 */
[----:B------:R-:W-:Y:S04]  /*3ff0*/  STL [R1+0x10c], R118 ;  /* 0x00010c7601007387 */ /* 0x000fe80000100800 */
        /* <DEDUP_REMOVED lines=9> */
[----:B--2---:R-:W-:Y:S04]  /*4090*/  STL [R1+0x60], R116 ;  /* 0x0000607401007387 */ /* 0x004fe80000100800 */
        /* <DEDUP_REMOVED lines=9> */
[----:B------:R-:W2:Y:S04]  /*4130*/  LDL.LU R12, [R1] ;  /* 0x00000000010c7983 */ /* 0x000ea80000300800 */
[----:B------:R0:W-:Y:S04]  /*4140*/  STL [R1+0x50], R17 ;  /* 0x0000501101007387 */ /* 0x0001e80000100800 */
[----:B0-----:R-:W3:Y:S04]  /*4150*/  LDL.LU R17, [R1+0x4] ;  /* 0x0000040001117983 */ /* 0x001ee80000300800 */
[----:B------:R-:W-:Y:S04]  /*4160*/  STL.S16 [R1+0x3c], R0 ;  /* 0x00003c0001007387 */ /* 0x000fe80000100600 */
[----:B------:R0:W-:Y:S04]  /*4170*/  STL [R1+0x4c], R16 ;  /* 0x00004c1001007387 */ /* 0x0001e80000100800 */
[----:B0-----:R-:W3:Y:S04]  /*4180*/  LDL.LU R16, [R1+0x8] ;  /* 0x0000080001107983 */ /* 0x001ee80000300800 */
[----:B------:R0:W-:Y:S04]  /*4190*/  STL [R1+0x48], R11 ;  /* 0x0000480b01007387 */ /* 0x0001e80000100800 */
[----:B0-----:R-:W3:Y:S04]  /*41a0*/  LDL.LU R11, [R1+0xc] ;  /* 0x00000c00010b7983 */ /* 0x001ee80000300800 */
[----:B------:R0:W-:Y:S04]  /*41b0*/  STL [R1+0x44], R10 ;  /* 0x0000440a01007387 */ /* 0x0001e80000100800 */
[----:B0-----:R-:W3:Y:S04]  /*41c0*/  LDL.LU R10, [R1+0x10] ;  /* 0x00001000010a7983 */ /* 0x001ee80000300800 */
[----:B------:R-:W3:Y:S04]  /*41d0*/  LDL.LU R15, [R1+0x14] ;  /* 0x00001400010f7983 */ /* 0x000ee80000300800 */
[----:B------:R-:W3:Y:S04]  /*41e0*/  LDL.LU R14, [R1+0x18] ;  /* 0x00001800010e7983 */ /* 0x000ee80000300800 */
[----:B------:R0:W-:Y:S04]  /*41f0*/  STL [R1+0x40], R9 ;  /* 0x0000400901007387 */ /* 0x0001e80000100800 */
[----:B0-----:R-:W3:Y:S04]  /*4200*/  LDL.LU R9, [R1+0x1c] ;  /* 0x00001c0001097983 */ /* 0x001ee80000300800 */
[----:B------:R-:W3:Y:S04]  /*4210*/  LDL.LU R0, [R1+0x28] ;  /* 0x0000280001007983 */ /* 0x000ee80000300800 */
[----:B------:R-:W-:Y:S04]  /*4220*/  STL [R1+0x14c], R100 ;  /* 0x00014c6401007387 */ /* 0x000fe80000100800 */
[----:B------:R0:W-:Y:S04]  /*4230*/  STL [R1+0x148], R101 ;  /* 0x0001486501007387 */ /* 0x0001e80000100800 */
[----:B0-----:R-:W4:Y:S01]  /*4240*/  LDL.LU R101, [R1+0x3c] ;  /* 0x00003c0001657983 */ /* 0x001f220000300800 */
[----:B------:R-:W-:-:S02]  /*4250*/  LOP3.LUT R97, R97, R96, RZ, 0x3c, !PT ;  /* 0x0000006061617212 */ /* 0x000fc400078e3cff */
[----:B------:R-:W-:Y:S02]  /*4260*/  LOP3.LUT R95, R95, R94, RZ, 0x3c, !PT ;  /* 0x0000005e5f5f7212 */ /* 0x000fe400078e3cff */
[----:B------:R-:W-:Y:S02]  /*4270*/  LOP3.LUT R96, R97, R96, RZ, 0x3c, !PT ;  /* 0x0000006061607212 */ /* 0x000fe400078e3cff */
[----:B------:R-:W-:Y:S02]  /*4280*/  LOP3.LUT R94, R95, R94, RZ, 0x3c, !PT ;  /* 0x0000005e5f5e7212 */ /* 0x000fe400078e3cff */
[----:B------:R-:W-:Y:S02]  /*4290*/  LOP3.LUT R97, R97, R96, RZ, 0x3c, !PT ;  /* 0x0000006061617212 */ /* 0x000fe400078e3cff */
[----:B------:R-:W-:Y:S02]  /*42a0*/  PRMT R90, RZ, 0x7610, R90 ;  /* 0x00007610ff5a7816 */ /* 0x000fe4000000005a */
[----:B------:R-:W-:-:S02]  /*42b0*/  LOP3.LUT R95, R95, R94, RZ, 0x3c, !PT ;  /* 0x0000005e5f5f7212 */ /* 0x000fc400078e3cff */
[----:B------:R-:W-:Y:S02]  /*42c0*/  PRMT R91, RZ, 0x7610, R91 ;  /* 0x00007610ff5b7816 */ /* 0x000fe4000000005b */
[-C--:B------:R-:W-:Y:S01]  /*42d0*/  LOP3.LUT R93, R93, R92.reuse, RZ, 0x3c, !PT ;  /* 0x0000005c5d5d7212 */ /* 0x080fe200078e3cff */
[----:B------:R-:W-:Y:S01]  /*42e0*/  IMAD.MOV.U32 R18, RZ, RZ, R20 ;  /* 0x000000ffff127224 */ /* 0x000fe200078e0014 */
[----:B------:R-:W-:Y:S02]  /*42f0*/  PRMT R102, RZ, 0x7610, R102 ;  /* 0x00007610ff667816 */ /* 0x000fe40000000066 */
[----:B------:R-:W-:Y:S02]  /*4300*/  LOP3.LUT R92, R93, R92, RZ, 0x3c, !PT ;  /* 0x0000005c5d5c7212 */ /* 0x000fe400078e3cff */
[----:B------:R-:W-:Y:S02]  /*4310*/  LOP3.LUT R89, R89, R88, RZ, 0x3c, !PT ;  /* 0x0000005859597212 */ /* 0x000fe400078e3cff */
[----:B------:R-:W-:-:S02]  /*4320*/  LOP3.LUT R93, R93, R92, RZ, 0x3c, !PT ;  /* 0x0000005c5d5d7212 */ /* 0x000fc400078e3cff */
[C---:B------:R-:W-:Y:S02]  /*4330*/  LOP3.LUT R88, R89.reuse, R88, RZ, 0x3c, !PT ;  /* 0x0000005859587212 */ /* 0x040fe400078e3cff */
[----:B------:R-:W-:Y:S02]  /*4340*/  PRMT R103, RZ, 0x7610, R103 ;  /* 0x00007610ff677816 */ /* 0x000fe40000000067 */
[----:B------:R-:W-:Y:S02]  /*4350*/  LOP3.LUT R89, R89, R88, RZ, 0x3c, !PT ;  /* 0x0000005859597212 */ /* 0x000fe400078e3cff */
[----:B------:R-:W-:Y:S01]  /*4360*/  PRMT R104, RZ, 0x7610, R104 ;  /* 0x00007610ff687816 */ /* 0x000fe20000000068 */
[----:B----4-:R0:W4:Y:S02]  /*4370*/  @!P0 LDG.E.U16 R101, desc[UR12][R6.64] ;  /* 0x0000000c06658981 */ /* 0x010124000c1e1500 */
[----:B0-----:R-:W-:-:S05]  /*4380*/  IMAD.WIDE R6, R117, 0x2, R96 ;  /* 0x0000000275067825 */ /* 0x001fca00078e0260 */
[----:B------:R0:W5:Y:S02]  /*4390*/  @!P0 LDG.E.U16 R90, desc[UR12][R6.64] ;  /* 0x0000000c065a8981 */ /* 0x000164000c1e1500 */
[----:B0-----:R-:W-:-:S05]  /*43a0*/  IMAD.WIDE R6, R117, 0x2, R94 ;  /* 0x0000000275067825 */ /* 0x001fca00078e025e */
[----:B------:R0:W2:Y:S02]  /*43b0*/  @!P0 LDG.E.U16 R91, desc[UR12][R6.64] ;  /* 0x0000000c065b8981 */ /* 0x0000a4000c1e1500 */
[----:B0-----:R-:W-:-:S05]  /*43c0*/  IMAD.WIDE R6, R117, 0x2, R18 ;  /* 0x0000000275067825 */ /* 0x001fca00078e0212 */
[----:B------:R0:W3:Y:S02]  /*43d0*/  @!P0 LDG.E.U16 R102, desc[UR12][R6.64] ;  /* 0x0000000c06668981 */ /* 0x0000e4000c1e1500 */
[----:B0-----:R-:W-:-:S05]  /*43e0*/  IMAD.WIDE R6, R117, 0x2, R92 ;  /* 0x0000000275067825 */ /* 0x001fca00078e025c */
[----:B------:R0:W3:Y:S02]  /*43f0*/  @!P0 LDG.E.U16 R103, desc[UR12][R6.64] ;  /* 0x0000000c06678981 */ /* 0x0000e4000c1e1500 */
[----:B0-----:R-:W-:-:S05]  /*4400*/  IMAD.WIDE R6, R117, 0x2, R88 ;  /* 0x0000000275067825 */ /* 0x001fca00078e0258 */
[----:B------:R-:W3:Y:S01]  /*4410*/  @!P0 LDG.E.U16 R104, desc[UR12][R6.64] ;  /* 0x0000000c06688981 */ /* 0x000ee2000c1e1500 */
[----:B------:R-:W-:-:S04]  /*4420*/  LOP3.LUT R23, R23, R22, RZ, 0x3c, !PT ;  /* 0x0000001617177212 */ /* 0x000fc800078e3cff */
[----:B------:R-:W-:-:S04]  /*4430*/  LOP3.LUT R22, R23, R22, RZ, 0x3c, !PT ;  /* 0x0000001617167212 */ /* 0x000fc800078e3cff */
[----:B------:R-:W-:Y:S01]  /*4440*/  LOP3.LUT R23, R23, R22, RZ, 0x3c, !PT ;  /* 0x0000001617177212 */ /* 0x000fe200078e3cff */
[----:B----4-:R-:W-:Y:S04]  /*4450*/  STL [R1+0x150], R101 ;  /* 0x0001506501007387 */ /* 0x010fe80000100800 */
[----:B------:R-:W-:Y:S04]  /*4460*/  STL [R1+0x158], R96 ;  /* 0x0001586001007387 */ /* 0x000fe80000100800 */
[----:B------:R-:W-:Y:S04]  /*4470*/  STL [R1+0x154], R97 ;  /* 0x0001546101007387 */ /* 0x000fe80000100800 */
[----:B-----5:R-:W-:Y:S04]  /*4480*/  STL [R1+0x15c], R90 ;  /* 0x00015c5a01007387 */ /* 0x020fe80000100800 */
[----:B------:R-:W-:Y:S04]  /*4490*/  STL [R1+0x164], R94 ;  /* 0x0001645e01007387 */ /* 0x000fe80000100800 */
[----:B------:R-:W-:Y:S04]  /*44a0*/  STL [R1+0x160], R95 ;  /* 0x0001605f01007387 */ /* 0x000fe80000100800 */
[----:B--2---:R-:W-:Y:S04]  /*44b0*/  STL [R1+0x168], R91 ;  /* 0x0001685b01007387 */ /* 0x004fe80000100800 */
[----:B------:R-:W-:Y:S04]  /*44c0*/  STL [R1+0x170], R18 ;  /* 0x0001701201007387 */ /* 0x000fe80000100800 */
[----:B------:R-:W-:Y:S04]  /*44d0*/  STL [R1+0x16c], R19 ;  /* 0x00016c1301007387 */ /* 0x000fe80000100800 */
[----:B---3--:R-:W-:Y:S04]  /*44e0*/  STL [R1+0x174], R102 ;  /* 0x0001746601007387 */ /* 0x008fe80000100800 */
[----:B------:R0:W-:Y:S04]  /*44f0*/  STL [R1+0x180], R92 ;  /* 0x0001805c01007387 */ /* 0x0001e80000100800 */
[----:B------:R-:W-:Y:S04]  /*4500*/  STL [R1+0x178], R93 ;  /* 0x0001785d01007387 */ /* 0x000fe80000100800 */
[----:B------:R-:W-:Y:S04]  /*4510*/  STL [R1+0x188], R103 ;  /* 0x0001886701007387 */ /* 0x000fe80000100800 */
[----:B------:R-:W-:Y:S04]  /*4520*/  STL [R1+0x190], R88 ;  /* 0x0001905801007387 */ /* 0x000fe80000100800 */
[----:B------:R-:W-:Y:S04]  /*4530*/  STL [R1+0x18c], R89 ;  /* 0x00018c5901007387 */ /* 0x000fe80000100800 */
[----:B------:R-:W-:Y:S04]  /*4540*/  STL [R1+0x194], R104 ;  /* 0x0001946801007387 */ /* 0x000fe80000100800 */
[----:B------:R-:W-:Y:S04]  /*4550*/  STL [R1+0x198], R23 ;  /* 0x0001981701007387 */ /* 0x000fe80000100800 */
[----:B0-----:R-:W2:Y:S01]  /*4560*/  LDL.LU R92, [R1+0x2c] ;  /* 0x00002c00015c7983 */ /* 0x001ea20000300800 */
[----:B------:R-:W-:Y:S01]  /*4570*/  PRMT R105, RZ, 0x7610, R105 ;  /* 0x00007610ff697816 */ /* 0x000fe20000000069 */
[----:B------:R-:W-:-:S02]  /*4580*/  IMAD.WIDE R6, R117, 0x2, R22 ;  /* 0x0000000275067825 */ /* 0x000fc400078e0216 */
[----:B------:R-:W3:Y:S02]  /*4590*/  LDL.LU R91, [R1+0x30] ;  /* 0x00003000015b7983 */ /* 0x000ee40000300800 */
[----:B------:R-:W-:Y:S02]  /*45a0*/  IMAD.MOV.U32 R13, RZ, RZ, R21 ;  /* 0x000000ffff0d7224 */ /* 0x000fe400078e0015 */
[----:B------:R0:W4:Y:S04]  /*45b0*/  @!P0 LDG.E.U16 R105, desc[UR12][R6.64] ;  /* 0x0000000c06698981 */ /* 0x000128000c1e1500 */
[----:B------:R1:W-:Y:S01]  /*45c0*/  STL.64 [R1+0x1a0], R12 ;  /* 0x0001a00c01007387 */ /* 0x0003e20000100a00 */
[----:B0-----:R-:W-:-:S03]  /*45d0*/  IMAD.WIDE R6, R117, 0x2, R12 ;  /* 0x0000000275067825 */ /* 0x001fc600078e020c */
[----:B-1----:R-:W5:Y:S04]  /*45e0*/  LDL R13, [R1+0xa8] ;  /* 0x0000a800010d7983 */ /* 0x002f680000100800 */
[----:B------:R-:W4:Y:S04]  /*45f0*/  LDL.LU R90, [R1+0x34] ;  /* 0x00003400015a7983 */ /* 0x000f280000300800 */
[----:B------:R-:W4:Y:S01]  /*4600*/  LDL.LU R89, [R1+0x38] ;  /* 0x0000380001597983 */ /* 0x000f220000300800 */
[----:B------:R-:W-:Y:S02]  /*4610*/  IMAD.MOV.U32 R21, RZ, RZ, R17 ;  /* 0x000000ffff157224 */ /* 0x000fe400078e0011 */
[----:B------:R-:W-:-:S02]  /*4620*/  IMAD.MOV.U32 R20, RZ, RZ, R16 ;  /* 0x000000ffff147224 */ /* 0x000fc400078e0010 */
[----:B------:R-:W-:Y:S02]  /*4630*/  IMAD.MOV.U32 R17, RZ, RZ, R11 ;  /* 0x000000ffff117224 */ /* 0x000fe400078e000b */
[----:B------:R-:W-:Y:S01]  /*4640*/  IMAD.MOV.U32 R16, RZ, RZ, R10 ;  /* 0x000000ffff107224 */ /* 0x000fe200078e000a */
[----:B------:R-:W4:Y:S04]  /*4650*/  LDL.LU R11, [R1+0x74] ;  /* 0x00007400010b7983 */ /* 0x000f280000300800 */
[----:B------:R-:W4:Y:S04]  /*4660*/  LDL.LU R10, [R1+0x94] ;  /* 0x00009400010a7983 */ /* 0x000f280000300800 */
[----:B------:R-:W4:Y:S04]  /*4670*/  LDL.LU R88, [R1+0x98] ;  /* 0x0000980001587983 */ /* 0x000f280000300800 */
[----:B------:R-:W4:Y:S04]  /*4680*/  LDL.LU R23, [R1+0x9c] ;  /* 0x00009c0001177983 */ /* 0x000f280000300800 */
[----:B------:R-:W4:Y:S04]  /*4690*/  LDL.LU R19, [R1+0xa0] ;  /* 0x0000a00001137983 */ /* 0x000f280000300800 */
[----:B------:R-:W4:Y:S04]  /*46a0*/  LDL.LU R18, [R1+0xa4] ;  /* 0x0000a40001127983 */ /* 0x000f280000300800 */
[----:B------:R0:W-:Y:S02]  /*46b0*/  STS.U16 [R2+UR8+0x8000], R8 ;  /* 0x0080000802007988 */ /* 0x0001e40008000408 */
[----:B0-----:R-:W-:-:S02]  /*46c0*/  IMAD.MOV.U32 R8, RZ, RZ, R0 ;  /* 0x000000ffff087224 */ /* 0x001fc400078e0000 */
[----:B------:R-:W4:Y:S04]  /*46d0*/  LDL.LU R0, [R1+0xb0] ;  /* 0x0000b00001007983 */ /* 0x000f280000300800 */
[----:B------:R-:W4:Y:S04]  /*46e0*/  LDL.LU R12, [R1+0xac] ;  /* 0x0000ac00010c7983 */ /* 0x000f280000300800 */
[----:B------:R0:W-:Y:S04]  /*46f0*/  STS.U16 [R2+UR8+0x9000], R123 ;  /* 0x0090007b02007988 */ /* 0x0001e80008000408 */
[----:B------:R1:W-:Y:S04]  /*4700*/  STS.U16 [R2+UR8+0x8400], R122 ;  /* 0x0084007a02007988 */ /* 0x0003e80008000408 */
[----:B0-----:R-:W4:Y:S04]  /*4710*/  LDL.LU R123, [R1+0x24] ;  /* 0x00002400017b7983 */ /* 0x001f280000300800 */
[----:B-1----:R-:W4:Y:S01]  /*4720*/  LDL.LU R122, [R1+0xb4] ;  /* 0x0000b400017a7983 */ /* 0x002f220000300800 */
[----:B--2---:R-:W-:-:S03]  /*4730*/  IMAD.MOV.U32 R117, RZ, RZ, R92 ;  /* 0x000000ffff757224 */ /* 0x004fc600078e005c */
[----:B------:R-:W2:Y:S01]  /*4740*/  LDL.LU R92, [R1+0xb8] ;  /* 0x0000b800015c7983 */ /* 0x000ea20000300800 */
[----:B------:R-:W-:Y:S02]  /*4750*/  PRMT R108, RZ, 0x7610, R108 ;  /* 0x00007610ff6c7816 */ /* 0x000fe4000000006c */
[----:B------:R-:W-:-:S04]  /*4760*/  PRMT R109, RZ, 0x7610, R109 ;  /* 0x00007610ff6d7816 */ /* 0x000fc8000000006d */
[----:B------:R5:W2:Y:S01]  /*4770*/  @!P0 LDG.E.U16 R108, desc[UR12][R6.64] ;  /* 0x0000000c066c8981 */ /* 0x000aa2000c1e1500 */
[----:B------:R-:W-:Y:S02]  /*4780*/  PRMT R98, RZ, 0x7610, R98 ;  /* 0x00007610ff627816 */ /* 0x000fe40000000062 */
[----:B------:R-:W-:Y:S01]  /*4790*/  PRMT R99, RZ, 0x7610, R99 ;  /* 0x00007610ff637816 */ /* 0x000fe20000000063 */
[----:B-----5:R-:W-:-:S05]  /*47a0*/  IMAD.WIDE R6, R13, 0x2, R20 ;  /* 0x000000020d067825 */ /* 0x020fca00078e0214 */
[----:B------:R0:W5:Y:S02]  /*47b0*/  @!P0 LDG.E.U16 R109, desc[UR12][R6.64] ;  /* 0x0000000c066d8981 */ /* 0x000164000c1e1500 */
[----:B0-----:R-:W-:-:S05]  /*47c0*/  IMAD.WIDE R6, R13, 0x2, R16 ;  /* 0x000000020d067825 */ /* 0x001fca00078e0210 */
[----:B------:R0:W5:Y:S01]  /*47d0*/  @!P0 LDG.E.U16 R98, desc[UR12][R6.64] ;  /* 0x0000000c06628981 */ /* 0x000162000c1e1500 */
[----:B------:R-:W-:Y:S01]  /*47e0*/  PRMT R110, RZ, 0x7610, R110 ;  /* 0x00007610ff6e7816 */ /* 0x000fe2000000006e */
[----:B---3--:R-:W-:Y:S02]  /*47f0*/  IMAD.MOV.U32 R116, RZ, RZ, R91 ;  /* 0x000000ffff747224 */ /* 0x008fe400078e005b */
[----:B0-----:R-:W-:-:S05]  /*4800*/  IMAD.WIDE R6, R13, 0x2, R14 ;  /* 0x000000020d067825 */ /* 0x001fca00078e020e */
[----:B------:R0:W3:Y:S01]  /*4810*/  @!P0 LDG.E.U16 R99, desc[UR12][R6.64] ;  /* 0x0000000c06638981 */ /* 0x0000e2000c1e1500 */
[----:B------:R-:W-:Y:S01]  /*4820*/  PRMT R111, RZ, 0x7610, R111 ;  /* 0x00007610ff6f7816 */ /* 0x000fe2000000006f */
[----:B----4-:R-:W-:Y:S02]  /*4830*/  IMAD.MOV.U32 R112, RZ, RZ, R89 ;  /* 0x000000ffff707224 */ /* 0x010fe400078e0059 */
[----:B0-----:R-:W-:-:S05]  /*4840*/  IMAD.WIDE R6, R13, 0x2, R8 ;  /* 0x000000020d067825 */ /* 0x001fca00078e0208 */
[----:B------:R0:W4:Y:S01]  /*4850*/  @!P0 LDG.E.U16 R110, desc[UR12][R6.64] ;  /* 0x0000000c066e8981 */ /* 0x000122000c1e1500 */
[----:B------:R-:W-:Y:S01]  /*4860*/  IMAD.MOV.U32 R113, RZ, RZ, R90 ;  /* 0x000000ffff717224 */ /* 0x000fe200078e005a */
[----:B------:R-:W-:Y:S01]  /*4870*/  PRMT R114, RZ, 0x7610, R114 ;  /* 0x00007610ff727816 */ /* 0x000fe20000000072 */
[----:B0-----:R-:W-:Y:S01]  /*4880*/  IMAD.WIDE R6, R13, 0x2, R116 ;  /* 0x000000020d067825 */ /* 0x001fe200078e0274 */
[----:B------:R-:W-:Y:S04]  /*4890*/  STS.U16 [R2+UR8+0x8800], R5 ;  /* 0x0088000502007988 */ /* 0x000fe80008000408 */
[----:B------:R0:W4:Y:S01]  /*48a0*/  @!P0 LDG.E.U16 R111, desc[UR12][R6.64] ;  /* 0x0000000c066f8981 */ /* 0x000122000c1e1500 */
[----:B------:R-:W-:-:S03]  /*48b0*/  PRMT R115, RZ, 0x7610, R115 ;  /* 0x00007610ff737816 */ /* 0x000fc60000000073 */
[----:B------:R1:W-:Y:S01]  /*48c0*/  STS.U16 [R2+UR8+0x8c00], R4 ;  /* 0x008c000402007988 */ /* 0x0003e20008000408 */
[----:B0-----:R-:W-:-:S04]  /*48d0*/  IMAD.WIDE R6, R13, 0x2, R112 ;  /* 0x000000020d067825 */ /* 0x001fc800078e0270 */
[----:B-1----:R-:W-:Y:S01]  /*48e0*/  IMAD.WIDE R4, R13, 0x2, R10 ;  /* 0x000000020d047825 */ /* 0x002fe200078e020a */
[----:B------:R0:W4:Y:S01]  /*48f0*/  @!P0 LDG.E.U16 R114, desc[UR12][R6.64] ;  /* 0x0000000c06728981 */ /* 0x000122000c1e1500 */
[----:B------:R-:W-:-:S03]  /*4900*/  PRMT R118, RZ, 0x7610, R118 ;  /* 0x00007610ff767816 */ /* 0x000fc60000000076 */
[----:B------:R1:W4:Y:S01]  /*4910*/  @!P0 LDG.E.U16 R115, desc[UR12][R4.64] ;  /* 0x0000000c04738981 */ /* 0x000322000c1e1500 */
[----:B0-----:R-:W-:Y:S02]  /*4920*/  IMAD.MOV.U32 R6, RZ, RZ, R23 ;  /* 0x000000ffff067224 */ /* 0x001fe400078e0017 */
[----:B------:R-:W-:Y:S02]  /*4930*/  IMAD.MOV.U32 R7, RZ, RZ, R88 ;  /* 0x000000ffff077224 */ /* 0x000fe400078e0058 */
[----:B------:R-:W-:Y:S02]  /*4940*/  IMAD.MOV.U32 R120, RZ, RZ, R18 ;  /* 0x000000ffff787224 */ /* 0x000fe400078e0012 */
[----:B-1----:R-:W-:Y:S01]  /*4950*/  IMAD.WIDE R4, R13, 0x2, R6 ;  /* 0x000000020d047825 */ /* 0x002fe200078e0206 */
[----:B------:R-:W-:-:S03]  /*4960*/  PRMT R119, RZ, 0x7610, R119 ;  /* 0x00007610ff777816 */ /* 0x000fc60000000077 */
[----:B------:R-:W-:Y:S01]  /*4970*/  IMAD.MOV.U32 R121, RZ, RZ, R19 ;  /* 0x000000ffff797224 */ /* 0x000fe200078e0013 */
[----:B------:R0:W4:Y:S04]  /*4980*/  @!P0 LDG.E.U16 R118, desc[UR12][R4.64] ;  /* 0x0000000c04768981 */ /* 0x000128000c1e1500 */
[----:B------:R1:W-:Y:S04]  /*4990*/  STS.U16 [R2+UR8+0x9400], R124 ;  /* 0x0094007c02007988 */ /* 0x0003e80008000408 */
[----:B------:R1:W-:Y:S01]  /*49a0*/  STS.U16 [R2+UR8+0x9800], R125 ;  /* 0x0098007d02007988 */ /* 0x0003e20008000408 */
[----:B0-----:R-:W-:Y:S01]  /*49b0*/  IMAD.WIDE R4, R13, 0x2, R120 ;  /* 0x000000020d047825 */ /* 0x001fe200078e0278 */
[----:B------:R-:W-:-:S03]  /*49c0*/  PRMT R106, RZ, 0x7610, R106 ;  /* 0x00007610ff6a7816 */ /* 0x000fc6000000006a */
[----:B-1----:R-:W-:Y:S01]  /*49d0*/  IMAD.MOV.U32 R124, RZ, RZ, R0 ;  /* 0x000000ffff7c7224 */ /* 0x002fe200078e0000 */
[----:B------:R0:W4:Y:S01]  /*49e0*/  @!P0 LDG.E.U16 R119, desc[UR12][R4.64] ;  /* 0x0000000c04778981 */ /* 0x000122000c1e1500 */
[----:B------:R-:W-:-:S03]  /*49f0*/  IMAD.MOV.U32 R125, RZ, RZ, R12 ;  /* 0x000000ffff7d7224 */ /* 0x000fc600078e000c */
[----:B------:R-:W5:Y:S04]  /*4a00*/  LDL.LU R12, [R1+0xc0] ;  /* 0x0000c000010c7983 */ /* 0x000f680000300800 */
[----:B------:R-:W3:Y:S01]  /*4a10*/  LDL.LU R23, [R1+0x8c] ;  /* 0x00008c0001177983 */ /* 0x000ee20000300800 */
[----:B0-----:R-:W-:-:S03]  /*4a20*/  IMAD.WIDE R4, R13, 0x2, R124 ;  /* 0x000000020d047825 */ /* 0x001fc600078e027c */
[----:B------:R-:W4:Y:S04]  /*4a30*/  LDL.LU R104, [R1+0x88] ;  /* 0x0000880001687983 */ /* 0x000f280000300800 */
[----:B------:R-:W4:Y:S04]  /*4a40*/  LDL.LU R88, [R1+0x84] ;  /* 0x0000840001587983 */ /* 0x000f280000300800 */
[----:B------:R-:W4:Y:S04]  /*4a50*/  LDL.LU R89, [R1+0x80] ;  /* 0x0000800001597983 */ /* 0x000f280000300800 */
[----:B------:R-:W4:Y:S04]  /*4a60*/  LDL.LU R103, [R1+0x7c] ;  /* 0x00007c0001677983 */ /* 0x000f280000300800 */
[----:B------:R-:W4:Y:S04]  /*4a70*/  LDL.LU R0, [R1+0x78] ;  /* 0x0000780001007983 */ /* 0x000f280000300800 */
[----:B------:R-:W4:Y:S04]  /*4a80*/  LDL.LU R93, [R1+0x6c] ;  /* 0x00006c00015d7983 */ /* 0x000f280000300800 */
[----:B------:R-:W4:Y:S04]  /*4a90*/  LDL.LU R102, [R1+0x68] ;  /* 0x0000680001667983 */ /* 0x000f280000300800 */
[----:B------:R0:W4:Y:S01]  /*4aa0*/  @!P0 LDG.E.U16 R106, desc[UR12][R4.64] ;  /* 0x0000000c046a8981 */ /* 0x000122000c1e1500 */
[----:B------:R-:W-:-:S03]  /*4ab0*/  PRMT R107, RZ, 0x7610, R107 ;  /* 0x00007610ff6b7816 */ /* 0x000fc6000000006b */
[----:B------:R-:W4:Y:S04]  /*4ac0*/  LDL.LU R18, [R1+0x64] ;  /* 0x0000640001127983 */ /* 0x000f280000300800 */
[----:B------:R-:W4:Y:S01]  /*4ad0*/  LDL.LU R19, [R1+0x60] ;  /* 0x0000600001137983 */ /* 0x000f220000300800 */
[----:B0-----:R-:W-:-:S03]  /*4ae0*/  IMAD.MOV.U32 R5, RZ, RZ, R122 ;  /* 0x000000ffff057224 */ /* 0x001fc600078e007a */
[----:B------:R-:W4:Y:S04]  /*4af0*/  LDL.LU R91, [R1+0x5c] ;  /* 0x00005c00015b7983 */ /* 0x000f280000300800 */
[----:B------:R-:W4:Y:S04]  /*4b00*/  LDL.LU R94, [R1+0x58] ;  /* 0x00005800015e7983 */ /* 0x000f280000300800 */
[----:B------:R0:W-:Y:S04]  /*4b10*/  STS.U16 [R2+UR8+0x9c00], R123 ;  /* 0x009c007b02007988 */ /* 0x0001e80008000408 */
[----:B------:R-:W4:Y:S04]  /*4b20*/  LDL.LU R95, [R1+0x54] ;  /* 0x00005400015f7983 */ /* 0x000f280000300800 */
[----:B------:R-:W4:Y:S04]  /*4b30*/  LDL.LU R90, [R1+0x50] ;  /* 0x00005000015a7983 */ /* 0x000f280000300800 */
[----:B------:R-:W4:Y:S04]  /*4b40*/  LDL.LU R96, [R1+0x4c] ;  /* 0x00004c0001607983 */ /* 0x000f280000300800 */
[----:B------:R-:W4:Y:S04]  /*4b50*/  LDL.LU R97, [R1+0x48] ;  /* 0x0000480001617983 */ /* 0x000f280000300800 */
[----:B------:R-:W4:Y:S04]  /*4b60*/  LDL.LU R101, [R1+0x44] ;  /* 0x0000440001657983 */ /* 0x000f280000300800 */
[----:B------:R-:W4:Y:S01]  /*4b70*/  LDL.LU R100, [R1+0x40] ;  /* 0x0000400001647983 */ /* 0x000f220000300800 */
[----:B--2---:R-:W-:-:S04]  /*4b80*/  IMAD.MOV.U32 R4, RZ, RZ, R92 ;  /* 0x000000ffff047224 */ /* 0x004fc800078e005c */
[----:B0-----:R-:W-:-:S05]  /*4b90*/  IMAD.WIDE R122, R13, 0x2, R4 ;  /* 0x000000020d7a7825 */ /* 0x001fca00078e0204 */
[----:B------:R5:W2:Y:S04]  /*4ba0*/  @!P0 LDG.E.U16 R107, desc[UR12][R122.64] ;  /* 0x0000000c7a6b8981 */ /* 0x000aa8000c1e1500 */
[----:B------:R-:W5:Y:S04]  /*4bb0*/  LDL.LU R122, [R1+0x70] ;  /* 0x00007000017a7983 */ /* 0x000f680000300800 */
[----:B------:R-:W3:Y:S01]  /*4bc0*/  LDL.LU R123, [R1+0xbc] ;  /* 0x0000bc00017b7983 */ /* 0x000ee20000300800 */
[----:B------:R-:W-:Y:S02]  /*4bd0*/  LOP3.LUT R92, R2, 0x40, RZ, 0x3c, !PT ;  /* 0x00000040025c7812 */ /* 0x000fe400078e3cff */
[----:B------:R-:W-:-:S03]  /*4be0*/  PRMT R3, RZ, 0x7610, R3 ;  /* 0x00007610ff037816 */ /* 0x000fc60000000003 */
[----:B-----5:R0:W-:Y:S02]  /*4bf0*/  STS.U16 [R92+UR8+0x8200], R122 ;  /* 0x0082007a5c007988 */ /* 0x0201e40008000408 */
[----:B0-----:R-:W-:-:S04]  /*4c00*/  IMAD.MOV.U32 R122, RZ, RZ, R12 ;  /* 0x000000ffff7a7224 */ /* 0x001fc800078e000c */
[----:B---3--:R-:W-:Y:S01]  /*4c10*/  IMAD.WIDE R12, R13, 0x2, R122 ;  /* 0x000000020d0c7825 */ /* 0x008fe200078e027a */
[----:B------:R0:W-:Y:S04]  /*4c20*/  STS.U16 [R92+UR8+0x8600], R23 ;  /* 0x008600175c007988 */ /* 0x0001e80008000408 */
[----:B------:R-:W3:Y:S04]  /*4c30*/  @!P0 LDG.E.U16 R3, desc[UR12][R12.64] ;  /* 0x0000000c0c038981 */ /* 0x000ee8000c1e1500 */
[----:B----4-:R1:W-:Y:S04]  /*4c40*/  STS.U16 [R92+UR8+0x8a00], R104 ;  /* 0x008a00685c007988 */ /* 0x0103e80008000408 */
[----:B------:R4:W-:Y:S04]  /*4c50*/  STS.U16 [R92+UR8+0x8e00], R88 ;  /* 0x008e00585c007988 */ /* 0x0009e80008000408 */
[----:B------:R-:W5:Y:S04]  /*4c60*/  LDL.LU.64 R12, [R1+0x1a0] ;  /* 0x0001a000010c7983 */ /* 0x000f680000300a00 */
[----:B0-----:R-:W5:Y:S04]  /*4c70*/  LDL.LU R23, [R1+0x198] ;  /* 0x0001980001177983 */ /* 0x001f680000300800 */
[----:B-1----:R-:W2:Y:S04]  /*4c80*/  LDL.LU R104, [R1+0x194] ;  /* 0x0001940001687983 */ /* 0x002ea80000300800 */
[----:B----4-:R-:W4:Y:S04]  /*4c90*/  LDL.LU R88, [R1+0x190] ;  /* 0x0001900001587983 */ /* 0x010f280000300800 */
[----:B------:R0:W-:Y:S04]  /*4ca0*/  STS.U16 [R92+UR8+0x9200], R89 ;  /* 0x009200595c007988 */ /* 0x0001e80008000408 */
[----:B------:R1:W-:Y:S04]  /*4cb0*/  STS.U16 [R92+UR8+0x9600], R103 ;  /* 0x009600675c007988 */ /* 0x0003e80008000408 */
[----:B------:R1:W-:Y:S04]  /*4cc0*/  STS.U16 [R92+UR8+0x9a00], R0 ;  /* 0x009a00005c007988 */ /* 0x0003e80008000408 */
[----:B0-----:R-:W4:Y:S04]  /*4cd0*/  LDL.LU R89, [R1+0x18c] ;  /* 0x00018c0001597983 */ /* 0x001f280000300800 */
[----:B-1----:R-:W3:Y:S04]  /*4ce0*/  LDL.LU R103, [R1+0x188] ;  /* 0x0001880001677983 */ /* 0x002ee80000300800 */
[----:B------:R-:W5:Y:S04]  /*4cf0*/  LDL.LU R0, [R1+0x184] ;  /* 0x0001840001007983 */ /* 0x000f680000300800 */
[----:B-----5:R0:W-:Y:S04]  /*4d00*/  STS.U16 [R92+UR8+0x9e00], R0 ;  /* 0x009e00005c007988 */ /* 0x0201e80008000408 */
[----:B0-----:R-:W5:Y:S04]  /*4d10*/  LDL.LU R92, [R1+0x180] ;  /* 0x00018000015c7983 */ /* 0x001f680000300800 */
[----:B------:R-:W2:Y:S04]  /*4d20*/  LDL.LU R0, [R1+0x17c] ;  /* 0x00017c0001007983 */ /* 0x000ea80000300800 */
[----:B--2---:R0:W-:Y:S04]  /*4d30*/  STS.U16 [R0+UR8], R93 ;  /* 0x0000005d00007988 */ /* 0x0041e80008000408 */
[----:B------:R1:W-:Y:S04]  /*4d40*/  STS.U16 [R0+UR8+0x400], R102 ;  /* 0x0004006600007988 */ /* 0x0003e80008000408 */
[----:B------:R2:W-:Y:S04]  /*4d50*/  STS.U16 [R0+UR8+0x800], R18 ;  /* 0x0008001200007988 */ /* 0x0005e80008000408 */
[----:B0-----:R-:W5:Y:S04]  /*4d60*/  LDL.LU R93, [R1+0x178] ;  /* 0x00017800015d7983 */ /* 0x001f680000300800 */
[----:B-1----:R-:W4:Y:S04]  /*4d70*/  LDL.LU R102, [R1+0x174] ;  /* 0x0001740001667983 */ /* 0x002f280000300800 */
[----:B--2---:R-:W2:Y:S04]  /*4d80*/  LDL.LU R18, [R1+0x170] ;  /* 0x0001700001127983 */ /* 0x004ea80000300800 */
[----:B------:R0:W-:Y:S04]  /*4d90*/  STS.U16 [R0+UR8+0xc00], R19 ;  /* 0x000c001300007988 */ /* 0x0001e80008000408 */
[----:B------:R1:W-:Y:S04]  /*4da0*/  STS.U16 [R0+UR8+0x1000], R91 ;  /* 0x0010005b00007988 */ /* 0x0003e80008000408 */
[----:B------:R3:W-:Y:S04]  /*4db0*/  STS.U16 [R0+UR8+0x1400], R94 ;  /* 0x0014005e00007988 */ /* 0x0007e80008000408 */
[----:B0-----:R-:W2:Y:S04]  /*4dc0*/  LDL.LU R19, [R1+0x16c] ;  /* 0x00016c0001137983 */ /* 0x001ea80000300800 */
[----:B-1----:R-:W5:Y:S04]  /*4dd0*/  LDL.LU R91, [R1+0x168] ;  /* 0x00016800015b7983 */ /* 0x002f680000300800 */
[----:B---3--:R-:W3:Y:S04]  /*4de0*/  LDL.LU R94, [R1+0x164] ;  /* 0x00016400015e7983 */ /* 0x008ee80000300800 */
[----:B------:R0:W-:Y:S04]  /*4df0*/  STS.U16 [R0+UR8+0x1800], R95 ;  /* 0x0018005f00007988 */ /* 0x0001e80008000408 */
[----:B------:R1:W-:Y:S04]  /*4e00*/  STS.U16 [R0+UR8+0x1c00], R90 ;  /* 0x001c005a00007988 */ /* 0x0003e80008000408 */
[----:B------:R1:W-:Y:S04]  /*4e10*/  STS.U16 [R0+UR8+0x2000], R96 ;  /* 0x0020006000007988 */ /* 0x0003e80008000408 */
[----:B0-----:R-:W3:Y:S04]  /*4e20*/  LDL.LU R95, [R1+0x160] ;  /* 0x00016000015f7983 */ /* 0x001ee80000300800 */
[----:B-1----:R-:W2:Y:S04]  /*4e30*/  LDL.LU R90, [R1+0x15c] ;  /* 0x00015c00015a7983 */ /* 0x002ea80000300800 */
[----:B------:R-:W3:Y:S04]  /*4e40*/  LDL.LU R96, [R1+0x158] ;  /* 0x0001580001607983 */ /* 0x000ee80000300800 */
[----:B------:R0:W-:Y:S04]  /*4e50*/  STS.U16 [R0+UR8+0x2400], R97 ;  /* 0x0024006100007988 */ /* 0x0001e80008000408 */
[----:B------:R1:W-:Y:S04]  /*4e60*/  STS.U16 [R0+UR8+0x2800], R101 ;  /* 0x0028006500007988 */ /* 0x0003e80008000408 */
[----:B0-----:R-:W3:Y:S04]  /*4e70*/  LDL.LU R97, [R1+0x154] ;  /* 0x0001540001617983 */ /* 0x001ee80000300800 */
[----:B-1----:R-:W3:Y:S04]  /*4e80*/  LDL.LU R101, [R1+0x150] ;  /* 0x0001500001657983 */ /* 0x002ee80000300800 */
[----:B------:R0:W-:Y:S04]  /*4e90*/  STS.U16 [R0+UR8+0x2c00], R100 ;  /* 0x002c006400007988 */ /* 0x0001e80008000408 */
[----:B------:R-:W-:Y:S04]  /*4ea0*/  STS.U16 [R0+UR8+0x4000], R103 ;  /* 0x0040006700007988 */ /* 0x000fe80008000408 */
        /* <DEDUP_REMOVED lines=14> */
[----:B------:R1:W-:Y:S01]  /*4f90*/  STS.U16 [R0+UR8+0x7c00], R3 ;  /* 0x007c000300007988 */ /* 0x0003e20008000408 */
[----:B------:R-:W-:Y:S01]  /*4fa0*/  USHF.L.U32 UR4, UR15, 0x7, URZ ;  /* 0x000000070f047899 */ /* 0x000fe2000800063f */
[----:B------:R-:W-:-:S02]  /*4fb0*/  UMOV UR7, 0x40000040 ;  /* 0x4000004000077882 */ /* 0x000fc40000000000 */
[----:B0-----:R-:W3:Y:S01]  /*4fc0*/  LDL.LU R100, [R1+0x14c] ;  /* 0x00014c0001647983 */ /* 0x001ee20000300800 */
[----:B------:R-:W-:Y:S02]  /*4fd0*/  ULOP3.LUT UR5, UR4, 0x200, URZ, 0xc0, !UPT ;  /* 0x0000020004057892 */ /* 0x000fe4000f8ec03f */
[----:B------:R-:W-:Y:S02]  /*4fe0*/  ULOP3.LUT UR4, UR4, 0x400, URZ, 0xc0, !UPT ;  /* 0x0000040004047892 */ /* 0x000fe4000f8ec03f */
[----:B------:R-:W-:Y:S01]  /*4ff0*/  ULEA.HI UR5, UR14, UR5, URZ, 0x1c ;  /* 0x000000050e057291 */ /* 0x000fe2000f8fe03f */
[----:B-1----:R-:W0:Y:S01]  /*5000*/  LDC R3, c[0x0][0x23c] ;  /* 0x00008f00ff037b82 */ /* 0x002e220000000800 */
[----:B------:R-:W-:Y:S02]  /*5010*/  ULEA.HI UR6, UR8, UR4, URZ, 0x1c ;  /* 0x0000000408067291 */ /* 0x000fe4000f8fe03f */
[----:B------:R-:W-:Y:S02]  /*5020*/  ULOP3.LUT UR4, UR5, 0x3fff, URZ, 0xc0, !UPT ;  /* 0x00003fff05047892 */ /* 0x000fe4000f8ec03f */
[----:B------:R-:W-:Y:S01]  /*5030*/  ULOP3.LUT UR6, UR6, 0x3fff, URZ, 0xc0, !UPT ;  /* 0x00003fff06067892 */ /* 0x000fe2000f8ec03f */
[----:B------:R-:W-:Y:S01]  /*5040*/  UMOV UR5, 0x40000040 ;  /* 0x4000004000057882 */ /* 0x000fe20000000000 */
[----:B0-----:R-:W-:-:S04]  /*5050*/  IMAD.SHL.U32 R3, R3, 0x40, RZ ;  /* 0x0000004003037824 */ /* 0x001fc800078e00ff */
[----:B------:R-:W-:-:S04]  /*5060*/  IMAD.WIDE R122, R3, 0x2, R122 ;  /* 0x00000002037a7825 */ /* 0x000fc800078e027a */
[----:B------:R-:W-:Y:S01]  /*5070*/  IMAD.WIDE R4, R3, 0x2, R4 ;  /* 0x0000000203047825 */ /* 0x000fe200078e0204 */
[----:B----4-:R-:W-:Y:S04]  /*5080*/  STS.U16 [R0+UR8+0x3c00], R102 ;  /* 0x003c006600007988 */ /* 0x010fe80008000408 */
[----:B-----5:R-:W-:Y:S04]  /*5090*/  STS.U16 [R0+UR8+0x3800], R91 ;  /* 0x0038005b00007988 */ /* 0x020fe80008000408 */
[----:B--2---:R-:W-:Y:S04]  /*50a0*/  STS.U16 [R0+UR8+0x3400], R90 ;  /* 0x0034005a00007988 */ /* 0x004fe80008000408 */
[----:B---3--:R0:W-:Y:S01]  /*50b0*/  STS.U16 [R0+UR8+0x3000], R101 ;  /* 0x0030006500007988 */ /* 0x0081e20008000408 */
[----:B------:R1:W-:Y:S06]  /*50c0*/  MEMBAR.ALL.CTA ;  /* 0x0000000000007992 */ /* 0x0003ec0000008000 */
[----:B-1----:R-:W1:Y:S04]  /*50d0*/  FENCE.VIEW.ASYNC.S ;  /* 0x00000000000073c6 */ /* 0x002e680000000000 */
[----:B0-----:R-:W2:Y:S04]  /*50e0*/  LDL.LU R101, [R1+0x148] ;  /* 0x0001480001657983 */ /* 0x001ea80000300800 */
[----:B------:R-:W3:Y:S04]  /*50f0*/  LDL.LU R90, [R1+0x144] ;  /* 0x00014400015a7983 */ /* 0x000ee80000300800 */
[----:B------:R-:W3:Y:S04]  /*5100*/  LDL.LU R91, [R1+0x140] ;  /* 0x00014000015b7983 */ /* 0x000ee80000300800 */
[----:B------:R-:W4:Y:S04]  /*5110*/  LDL.LU R102, [R1+0x13c] ;  /* 0x00013c0001667983 */ /* 0x000f280000300800 */
[----:B------:R-:W4:Y:S01]  /*5120*/  LDL.LU R103, [R1+0x138] ;  /* 0x0001380001677983 */ /* 0x000f220000300800 */
[----:B-1----:R-:W-:Y:S06]  /*5130*/  BAR.SYNC.DEFER_BLOCKING 0x0 ;  /* 0x0000000000007b1d */ /* 0x002fec0000010000 */
[----:B------:R-:W5:Y:S04]  /*5140*/  LDL.LU R104, [R1+0x134] ;  /* 0x0001340001687983 */ /* 0x000f680000300800 */
[----:B------:R-:W5:Y:S04]  /*5150*/  LDL.LU R105, [R1+0x130] ;  /* 0x0001300001697983 */ /* 0x000f680000300800 */
[----:B------:R-:W5:Y:S04]  /*5160*/  LDL.LU R108, [R1+0x12c] ;  /* 0x00012c00016c7983 */ /* 0x000f680000300800 */
[----:B------:R-:W5:Y:S01]  /*5170*/  LDL.LU R109, [R1+0x128] ;  /* 0x00012800016d7983 */ /* 0x000f620000300800 */
[----:B------:R-:W-:-:S03]  /*5180*/  WARPGROUP.ARRIVE ;  /* 0x00000000000079c5 */ /* 0x000fc60000000000 */
[----:B------:R-:W2:Y:S04]  /*5190*/  LDL.LU R98, [R1+0x124] ;  /* 0x0001240001627983 */ /* 0x000ea80000300800 */
[----:B------:R-:W2:Y:S01]  /*51a0*/  LDL.LU R99, [R1+0x120] ;  /* 0x0001200001637983 */ /* 0x000ea20000300800 */
[----:B------:R-:W-:Y:S03]  /*51b0*/  HGMMA.64x128x16.F32.BF16 R24, gdesc[UR4].tnspA, R24 ;  /* 0x21e00000041879f0 */ /* 0x000fe60008701818 */
[----:B------:R-:W5:Y:S04]  /*51c0*/  LDL.LU R110, [R1+0x11c] ;  /* 0x00011c00016e7983 */ /* 0x000f680000300800 */
[----:B------:R-:W5:Y:S04]  /*51d0*/  LDL.LU R111, [R1+0x118] ;  /* 0x00011800016f7983 */ /* 0x000f680000300800 */
[----:B------:R-:W5:Y:S04]  /*51e0*/  LDL.LU R114, [R1+0x114] ;  /* 0x0001140001727983 */ /* 0x000f680000300800 */
[----:B------:R-:W5:Y:S04]  /*51f0*/  LDL.LU R115, [R1+0x110] ;  /* 0x0001100001737983 */ /* 0x000f680000300800 */
[----:B------:R-:W5:Y:S04]  /*5200*/  LDL.LU R118, [R1+0x10c] ;  /* 0x00010c0001767983 */ /* 0x000f680000300800 */
[----:B------:R-:W5:Y:S04]  /*5210*/  LDL.LU R119, [R1+0x108] ;  /* 0x0001080001777983 */ /* 0x000f680000300800 */
[----:B------:R-:W5:Y:S04]  /*5220*/  LDL.LU R106, [R1+0x104] ;  /* 0x00010400016a7983 */ /* 0x000f680000300800 */
[----:B------:R-:W5:Y:S04]  /*5230*/  LDL.LU R107, [R1+0x100] ;  /* 0x00010000016b7983 */ /* 0x000f680000300800 */
[----:B------:R-:W-:Y:S04]  /*5240*/  STL [R1+0xc0], R122 ;  /* 0x0000c07a01007387 */ /* 0x000fe80000100800 */
[----:B------:R0:W-:Y:S02]  /*5250*/  STL [R1+0xbc], R123 ;  /* 0x0000bc7b01007387 */ /* 0x0001e40000100800 */
[----:B0-----:R-:W0:Y:S02]  /*5260*/  LDC R123, c[0x0][0x23c] ;  /* 0x00008f00ff7b7b82 */ /* 0x001e240000000800 */
[----:B------:R-:W-:Y:S04]  /*5270*/  STL [R1+0xb8], R4 ;  /* 0x0000b80401007387 */ /* 0x000fe80000100800 */
[----:B------:R1:W-:Y:S01]  /*5280*/  STL [R1+0xb4], R5 ;  /* 0x0000b40501007387 */ /* 0x0003e20000100800 */
[----:B0-----:R-:W-:-:S04]  /*5290*/  IMAD.SHL.U32 R123, R123, 0x40, RZ ;  /* 0x000000407b7b7824 */ /* 0x001fc800078e00ff */
[----:B------:R-:W-:-:S04]  /*52a0*/  IMAD.WIDE R124, R123, 0x2, R124 ;  /* 0x000000027b7c7825 */ /* 0x000fc800078e027c */
[C---:B-1----:R-:W-:Y:S02]  /*52b0*/  IMAD.WIDE R4, R123.reuse, 0x2, R120 ;  /* 0x000000027b047825 */ /* 0x042fe400078e0278 */
[----:B------:R-:W5:Y:S04]  /*52c0*/  LDL.LU.64 R120, [R1+0xf8] ;  /* 0x0000f80001787983 */ /* 0x000f680000300a00 */
[----:B------:R-:W-:Y:S04]  /*52d0*/  STL [R1+0xb0], R124 ;  /* 0x0000b07c01007387 */ /* 0x000fe80000100800 */
[----:B------:R0:W-:Y:S02]  /*52e0*/  STL [R1+0xac], R125 ;  /* 0x0000ac7d01007387 */ /* 0x0001e40000100800 */
[----:B0-----:R-:W0:Y:S01]  /*52f0*/  LDC R125, c[0x0][0x23c] ;  /* 0x00008f00ff7d7b82 */ /* 0x001e220000000800 */
[----:B------:R-:W-:Y:S01]  /*5300*/  IMAD.WIDE R6, R123, 0x2, R6 ;  /* 0x000000027b067825 */ /* 0x000fe200078e0206 */
[----:B------:R-:W-:-:S02]  /*5310*/  UIADD3 UR7, UP0, UR4, 0x80, URZ ;  /* 0x0000008004077890 */ /* 0x000fc4000ff1e03f */
[----:B------:R-:W-:Y:S01]  /*5320*/  UIADD3 UR9, UP1, UR6, 0x2, URZ ;  /* 0x0000000206097890 */ /* 0x000fe2000ff3e03f */
[----:B------:R-:W-:Y:S01]  /*5330*/  UMOV UR4, URZ ;  /* 0x0000003f00047c82 */ /* 0x000fe20008000000 */
[----:B------:R-:W-:Y:S01]  /*5340*/  UMOV UR5, URZ ;  /* 0x0000003f00057c82 */ /* 0x000fe20008000000 */
[----:B------:R-:W-:Y:S01]  /*5350*/  UIADD3.X UR6, UR4, 0x40000040, URZ, UP0, !UPT ;  /* 0x4000004004067890 */ /* 0x000fe200087fe43f */
[----:B0-----:R-:W-:-:S04]  /*5360*/  IMAD.SHL.U32 R125, R125, 0x40, RZ ;  /* 0x000000407d7d7824 */ /* 0x001fc800078e00ff */
[C---:B------:R-:W-:Y:S02]  /*5370*/  IMAD.WIDE R122, R125.reuse, 0x2, R10 ;  /* 0x000000027d7a7825 */ /* 0x040fe400078e020a */
[----:B------:R-:W5:Y:S04]  /*5380*/  LDL.LU.64 R10, [R1+0xf0] ;  /* 0x0000f000010a7983 */ /* 0x000f680000300a00 */
[----:B------:R-:W-:Y:S04]  /*5390*/  STL [R1+0xa4], R4 ;  /* 0x0000a40401007387 */ /* 0x000fe80000100800 */
[----:B------:R0:W-:Y:S04]  /*53a0*/  STL [R1+0xa0], R5 ;  /* 0x0000a00501007387 */ /* 0x0001e80000100800 */
[----:B------:R-:W-:Y:S04]  /*53b0*/  STL [R1+0x9c], R6 ;  /* 0x00009c0601007387 */ /* 0x000fe80000100800 */
[----:B------:R1:W-:Y:S01]  /*53c0*/  STL [R1+0x98], R7 ;  /* 0x0000980701007387 */ /* 0x0003e20000100800 */
[----:B0-----:R-:W-:-:S03]  /*53d0*/  IMAD.WIDE R4, R125, 0x2, R112 ;  /* 0x000000027d047825 */ /* 0x001fc600078e0270 */
[----:B------:R-:W5:Y:S01]  /*53e0*/  LDL.LU.64 R112, [R1+0xe8] ;  /* 0x0000e80001707983 */ /* 0x000f620000300a00 */
[----:B------:R-:W-:-:S03]  /*53f0*/  IMAD.WIDE R8, R125, 0x2, R8 ;  /* 0x000000027d087825 */ /* 0x000fc600078e0208 */
[----:B------:R-:W-:Y:S01]  /*5400*/  STL [R1+0x94], R122 ;  /* 0x0000947a01007387 */ /* 0x000fe20000100800 */
[----:B-1----:R-:W-:-:S03]  /*5410*/  IMAD.WIDE R6, R125, 0x2, R116 ;  /* 0x000000027d067825 */ /* 0x002fc600078e0274 */
[----:B------:R-:W-:Y:S01]  /*5420*/  STL [R1+0x74], R123 ;  /* 0x0000747b01007387 */ /* 0x000fe20000100800 */
[----:B------:R-:W-:Y:S01]  /*5430*/  UIADD3.X UR10, UR5, 0x40000040, URZ, UP1, !UPT ;  /* 0x40000040050a7890 */ /* 0x000fe20008ffe43f */
[C---:B------:R-:W-:Y:S02]  /*5440*/  IMAD.WIDE R14, R125.reuse, 0x2, R14 ;  /* 0x000000027d0e7825 */ /* 0x040fe400078e020e */
[----:B------:R-:W5:Y:S04]  /*5450*/  LDL.LU.64 R116, [R1+0xe0] ;  /* 0x0000e00001747983 */ /* 0x000f680000300a00 */
[----:B------:R-:W-:Y:S01]  /*5460*/  STL [R1+0x38], R4 ;  /* 0x0000380401007387 */ /* 0x000fe20000100800 */
[----:B------:R-:W-:-:S03]  /*5470*/  IMAD.WIDE R16, R125, 0x2, R16 ;  /* 0x000000027d107825 */ /* 0x000fc600078e0210 */
[----:B------:R0:W-:Y:S01]  /*5480*/  STL [R1+0x34], R5 ;  /* 0x0000340501007387 */ /* 0x0001e20000100800 */
[----:B------:R-:W-:-:S03]  /*5490*/  IMAD.WIDE R20, R125, 0x2, R20 ;  /* 0x000000027d147825 */ /* 0x000fc600078e0214 */
[----:B------:R-:W-:Y:S04]  /*54a0*/  STL [R1+0x30], R6 ;  /* 0x0000300601007387 */ /* 0x000fe80000100800 */
[----:B------:R-:W-:Y:S01]  /*54b0*/  STL [R1+0x2c], R7 ;  /* 0x00002c0701007387 */ /* 0x000fe20000100800 */
[----:B------:R-:W-:-:S03]  /*54c0*/  IMAD.WIDE R12, R125, 0x2, R12 ;  /* 0x000000027d0c7825 */ /* 0x000fc600078e020c */
[----:B------:R-:W-:Y:S01]  /*54d0*/  STL [R1+0x28], R8 ;  /* 0x0000280801007387 */ /* 0x000fe20000100800 */
[----:B------:R-:W-:-:S03]  /*54e0*/  UMOV UR4, UR7 ;  /* 0x0000000700047c82 */ /* 0x000fc60008000000 */
[----:B------:R-:W-:Y:S01]  /*54f0*/  STL [R1+0x1c], R9 ;  /* 0x00001c0901007387 */ /* 0x000fe20000100800 */
[----:B------:R-:W-:-:S03]  /*5500*/  UMOV UR5, UR6 ;  /* 0x0000000600057c82 */ /* 0x000fc60008000000 */
[----:B------:R-:W-:Y:S01]  /*5510*/  STL [R1+0x18], R14 ;  /* 0x0000180e01007387 */ /* 0x000fe20000100800 */
[----:B------:R-:W-:Y:S01]  /*5520*/  UMOV UR6, UR9 ;  /* 0x0000000900067c82 */ /* 0x000fe20008000000 */
[----:B------:R-:W-:Y:S02]  /*5530*/  UMOV UR7, UR10 ;  /* 0x0000000a00077c82 */ /* 0x000fe40008000000 */
[----:B------:R1:W-:Y:S01]  /*5540*/  STL [R1+0x14], R15 ;  /* 0x0000140f01007387 */ /* 0x0003e20000100800 */
[----:B------:R-:W-:Y:S03]  /*5550*/  HGMMA.64x128x16.F32.BF16 R24, gdesc[UR4].tnspA, R24 ;  /* 0x21e00000041879f0 */ /* 0x000fe60008701818 */
[----:B------:R-:W-:Y:S04]  /*5560*/  STL [R1+0x10], R16 ;  /* 0x0000101001007387 */ /* 0x000fe80000100800 */
[----:B------:R-:W-:Y:S01]  /*5570*/  STL [R1+0xc], R17 ;  /* 0x00000c1101007387 */ /* 0x000fe20000100800 */
[----:B------:R-:W-:Y:S01]  /*5580*/  UIADD3.64 UR16, UR4, 0x80, URZ ;  /* 0x0000008004107897 */ /* 0x000fe2000fffe03f */
[----:B0-----:R-:W-:Y:S01]  /*5590*/  IMAD.WIDE R4, R125, 0x2, R22 ;  /* 0x000000027d047825 */ /* 0x001fe200078e0216 */
[----:B------:R-:W-:Y:S01]  /*55a0*/  UIADD3.64 UR18, UR6, 0x2, URZ ;  /* 0x0000000206127897 */ /* 0x000fe2000fffe03f */
[----:B------:R0:W-:Y:S01]  /*55b0*/  STL [R1+0x8], R20 ;  /* 0x0000081401007387 */ /* 0x0001e20000100800 */
[----:B-1----:R-:W1:Y:S03]  /*55c0*/  LDC R15, c[0x0][0x238] ;  /* 0x00008e00ff0f7b82 */ /* 0x002e660000000800 */
[----:B------:R0:W-:Y:S04]  /*55d0*/  STL [R1+0x4], R21 ;  /* 0x0000041501007387 */ /* 0x0001e80000100800 */
[----:B------:R0:W-:Y:S04]  /*55e0*/  STL [R1], R12 ;  /* 0x0000000c01007387 */ /* 0x0001e80000100800 */
[----:B------:R-:W5:Y:S01]  /*55f0*/  LDL.LU R14, [R1+0x90] ;  /* 0x00009000010e7983 */ /* 0x000f620000300800 */
[----:B------:R-:W-:Y:S01]  /*5600*/  HGMMA.64x128x16.F32.BF16 R24, gdesc[UR16].tnspA, R24 ;  /* 0x21e00000101879f0 */ /* 0x000fe20008701818 */
[----:B------:R-:W-:-:S02]  /*5610*/  UIADD3.64 UR4, UR4, 0x100, URZ ;  /* 0x0000010004047897 */ /* 0x000fc4000fffe03f */
[----:B------:R-:W-:Y:S01]  /*5620*/  UIADD3.64 UR6, UR6, 0x4, URZ ;  /* 0x0000000406067897 */ /* 0x000fe2000fffe03f */
[----:B------:R-:W-:Y:S02]  /*5630*/  IMAD.MOV.U32 R23, RZ, RZ, R4 ;  /* 0x000000ffff177224 */ /* 0x000fe400078e0004 */
[----:B------:R-:W-:Y:S02]  /*5640*/  IMAD.MOV.U32 R22, RZ, RZ, R5 ;  /* 0x000000ffff167224 */ /* 0x000fe400078e0005 */
[----:B------:R-:W-:Y:S01]  /*5650*/  IMAD.WIDE R4, R125, 0x2, R92 ;  /* 0x000000027d047825 */ /* 0x000fe200078e025c */
[----:B------:R-:W0:Y:S03]  /*5660*/  S2R R3, SR_TID.X ;  /* 0x0000000000037919 */ /* 0x000e260000002100 */
[----:B------:R-:W-:Y:S02]  /*5670*/  IMAD.MOV.U32 R93, RZ, RZ, R4 ;  /* 0x000000ffff5d7224 */ /* 0x000fe400078e0004 */
[----:B------:R-:W-:-:S02]  /*5680*/  IMAD.MOV.U32 R92, RZ, RZ, R5 ;  /* 0x000000ffff5c7224 */ /* 0x000fc400078e0005 */
[----:B------:R-:W-:-:S04]  /*5690*/  IMAD.WIDE R6, R125, 0x2, R88 ;  /* 0x000000027d067825 */ /* 0x000fc800078e0258 */
[----:B------:R-:W-:Y:S01]  /*56a0*/  IMAD.WIDE R4, R125, 0x2, R96 ;  /* 0x000000027d047825 */ /* 0x000fe200078e0260 */
[----:B------:R-:W-:Y:S03]  /*56b0*/  HGMMA.64x128x16.F32.BF16 R24, gdesc[UR4].tnspA, R24, gsb0 ;  /* 0x21e00000041879f0 */ /* 0x000fe60008001818 */
[----:B------:R-:W-:Y:S02]  /*56c0*/  IMAD.MOV.U32 R89, RZ, RZ, R6 ;  /* 0x000000ffff597224 */ /* 0x000fe400078e0006 */
[----:B------:R-:W-:Y:S02]  /*56d0*/  IMAD.MOV.U32 R88, RZ, RZ, R7 ;  /* 0x000000ffff587224 */ /* 0x000fe400078e0007 */
[----:B------:R-:W-:Y:S02]  /*56e0*/  IMAD.MOV.U32 R97, RZ, RZ, R4 ;  /* 0x000000ffff617224 */ /* 0x000fe400078e0004 */
[----:B------:R-:W-:-:S02]  /*56f0*/  IMAD.MOV.U32 R96, RZ, RZ, R5 ;  /* 0x000000ffff607224 */ /* 0x000fc400078e0005 */
[----:B------:R-:W-:-:S04]  /*5700*/  IMAD.WIDE R6, R125, 0x2, R94 ;  /* 0x000000027d067825 */ /* 0x000fc800078e025e */
[----:B----4-:R-:W-:-:S04]  /*5710*/  IMAD.WIDE R4, R125, 0x2, R102 ;  /* 0x000000027d047825 */ /* 0x010fc800078e0266 */
[----:B------:R-:W-:Y:S02]  /*5720*/  IMAD.MOV.U32 R95, RZ, RZ, R6 ;  /* 0x000000ffff5f7224 */ /* 0x000fe400078e0006 */
[----:B------:R-:W-:Y:S02]  /*5730*/  IMAD.MOV.U32 R94, RZ, RZ, R7 ;  /* 0x000000ffff5e7224 */ /* 0x000fe400078e0007 */
[----:B------:R-:W-:Y:S02]  /*5740*/  IMAD.MOV.U32 R103, RZ, RZ, R4 ;  /* 0x000000ffff677224 */ /* 0x000fe400078e0004 */
[----:B------:R-:W-:Y:S02]  /*5750*/  IMAD.MOV.U32 R102, RZ, RZ, R5 ;  /* 0x000000ffff667224 */ /* 0x000fe400078e0005 */
[----:B---3--:R-:W-:-:S04]  /*5760*/  IMAD.WIDE R6, R125, 0x2, R90 ;  /* 0x000000027d067825 */ /* 0x008fc800078e025a */
[----:B--2---:R-:W-:-:S04]  /*5770*/  IMAD.WIDE R4, R125, 0x2, R98 ;  /* 0x000000027d047825 */ /* 0x004fc800078e0262 */
[----:B------:R-:W-:-:S04]  /*5780*/  IMAD.WIDE R8, R125, 0x2, R100 ;  /* 0x000000027d087825 */ /* 0x000fc800078e0264 */
[----:B------:R-:W-:Y:S02]  /*5790*/  IMAD.MOV.U32 R91, RZ, RZ, R6 ;  /* 0x000000ffff5b7224 */ /* 0x000fe400078e0006 */
[----:B------:R-:W-:Y:S02]  /*57a0*/  IMAD.MOV.U32 R90, RZ, RZ, R7 ;  /* 0x000000ffff5a7224 */ /* 0x000fe400078e0007 */
[----:B------:R-:W-:Y:S02]  /*57b0*/  IMAD.MOV.U32 R99, RZ, RZ, R4 ;  /* 0x000000ffff637224 */ /* 0x000fe400078e0004 */
[----:B------:R-:W-:Y:S02]  /*57c0*/  IMAD.MOV.U32 R98, RZ, RZ, R5 ;  /* 0x000000ffff627224 */ /* 0x000fe400078e0005 */
[----:B-----5:R-:W-:-:S04]  /*57d0*/  IMAD.WIDE R6, R125, 0x2, R104 ;  /* 0x000000027d067825 */ /* 0x020fc800078e0268 */
[----:B------:R-:W-:-:S04]  /*57e0*/  IMAD.WIDE R4, R125, 0x2, R114 ;  /* 0x000000027d047825 */ /* 0x000fc800078e0272 */
[----:B------:R-:W-:Y:S02]  /*57f0*/  IMAD.MOV.U32 R101, RZ, RZ, R8 ;  /* 0x000000ffff657224 */ /* 0x000fe400078e0008 */
[----:B------:R-:W-:Y:S02]  /*5800*/  IMAD.MOV.U32 R100, RZ, RZ, R9 ;  /* 0x000000ffff647224 */ /* 0x000fe400078e0009 */
[----:B------:R-:W-:-:S04]  /*5810*/  IMAD.WIDE R8, R125, 0x2, R108 ;  /* 0x000000027d087825 */ /* 0x000fc800078e026c */
[----:B------:R-:W-:Y:S02]  /*5820*/  IMAD.MOV.U32 R105, RZ, RZ, R6 ;  /* 0x000000ffff697224 */ /* 0x000fe400078e0006 */
[----:B------:R-:W-:Y:S02]  /*5830*/  IMAD.MOV.U32 R104, RZ, RZ, R7 ;  /* 0x000000ffff687224 */ /* 0x000fe400078e0007 */
[----:B------:R-:W-:Y:S02]  /*5840*/  IMAD.MOV.U32 R115, RZ, RZ, R4 ;  /* 0x000000ffff737224 */ /* 0x000fe400078e0004 */
[----:B------:R-:W-:Y:S02]  /*5850*/  IMAD.MOV.U32 R114, RZ, RZ, R5 ;  /* 0x000000ffff727224 */ /* 0x000fe400078e0005 */
[----:B------:R-:W-:-:S04]  /*5860*/  IMAD.WIDE R6, R125, 0x2, R110 ;  /* 0x000000027d067825 */ /* 0x000fc800078e026e */
[----:B------:R-:W-:Y:S01]  /*5870*/  IMAD.WIDE R4, R125, 0x2, R120 ;  /* 0x000000027d047825 */ /* 0x000fe200078e0278 */
[----:B------:R-:W-:-:S03]  /*5880*/  UIADD3 UR11, UR11, -0x40, URZ ;  /* 0xffffffc00b0b7890 */ /* 0x000fc6000fffe03f */
[----:B------:R-:W-:Y:S02]  /*5890*/  IMAD.MOV.U32 R109, RZ, RZ, R8 ;  /* 0x000000ffff6d7224 */ /* 0x000fe400078e0008 */
[----:B------:R-:W-:Y:S02]  /*58a0*/  IMAD.MOV.U32 R108, RZ, RZ, R9 ;  /* 0x000000ffff6c7224 */ /* 0x000fe400078e0009 */
[----:B------:R-:W-:-:S04]  /*58b0*/  IMAD.WIDE R18, R125, 0x2, R18 ;  /* 0x000000027d127825 */ /* 0x000fc800078e0212 */
[----:B------:R-:W-:Y:S02]  /*58c0*/  IMAD.MOV.U32 R111, RZ, RZ, R6 ;  /* 0x000000ffff6f7224 */ /* 0x000fe400078e0006 */
[----:B------:R-:W-:Y:S02]  /*58d0*/  IMAD.MOV.U32 R110, RZ, RZ, R7 ;  /* 0x000000ffff6e7224 */ /* 0x000fe400078e0007 */
[----:B------:R-:W-:-:S05]  /*58e0*/  VIADD R14, R14, 0xffffffff ;  /* 0xffffffff0e0e7836 */ /* 0x000fca0000000000 */
[----:B------:R2:W-:Y:S01]  /*58f0*/  STL [R1+0x90], R14 ;  /* 0x0000900e01007387 */ /* 0x0005e20000100800 */
[----:B------:R-:W-:Y:S01]  /*5900*/  ISETP.NE.U32.AND P0, PT, R14, RZ, PT ;  /* 0x000000ff0e00720c */ /* 0x000fe20003f05070 */
[----:B------:R-:W-:-:S04]  /*5910*/  IMAD.WIDE R8, R125, 0x2, R118 ;  /* 0x000000027d087825 */ /* 0x000fc800078e0276 */
[----:B------:R-:W-:Y:S02]  /*5920*/  IMAD.MOV.U32 R121, RZ, RZ, R4 ;  /* 0x000000ffff797224 */ /* 0x000fe400078e0004 */
[----:B------:R-:W-:Y:S02]  /*5930*/  IMAD.MOV.U32 R120, RZ, RZ, R5 ;  /* 0x000000ffff787224 */ /* 0x000fe400078e0005 */
[----:B------:R-:W-:-:S04]  /*5940*/  IMAD.WIDE R6, R125, 0x2, R106 ;  /* 0x000000027d067825 */ /* 0x000fc800078e026a */
[----:B-1----:R-:W-:Y:S02]  /*5950*/  IMAD.SHL.U32 R15, R15, 0x40, RZ ;  /* 0x000000400f0f7824 */ /* 0x002fe400078e00ff */
[----:B------:R-:W-:-:S04]  /*5960*/  IMAD.WIDE R10, R125, 0x2, R10 ;  /* 0x000000027d0a7825 */ /* 0x000fc800078e020a */
[----:B------:R-:W-:Y:S01]  /*5970*/  IMAD.WIDE R4, R125, 0x2, R112 ;  /* 0x000000027d047825 */ /* 0x000fe200078e0270 */
[----:B------:R-:W-:-:S03]  /*5980*/  WARPGROUP.DEPBAR.LE gsb0, 0x0 ;  /* 0x00008000000079c5 */ /* 0x000fc60000010000 */
[----:B0-----:R-:W-:Y:S01]  /*5990*/  IMAD.MOV.U32 R20, RZ, RZ, R18 ;  /* 0x000000ffff147224 */ /* 0x001fe200078e0012 */
[----:B------:R-:W-:Y:S01]  /*59a0*/  LOP3.LUT R3, R3, 0x3f, RZ, 0xc0, !PT ;  /* 0x0000003f03037812 */ /* 0x000fe200078ec0ff */
[----:B------:R-:W-:Y:S02]  /*59b0*/  IMAD.MOV.U32 R118, RZ, RZ, R9 ;  /* 0x000000ffff767224 */ /* 0x000fe400078e0009 */
[----:B------:R-:W-:Y:S02]  /*59c0*/  IMAD.MOV.U32 R21, RZ, RZ, R13 ;  /* 0x000000ffff157224 */ /* 0x000fe400078e000d */
[----:B------:R-:W-:Y:S02]  /*59d0*/  IMAD.MOV.U32 R119, RZ, RZ, R8 ;  /* 0x000000ffff777224 */ /* 0x000fe400078e0008 */
[----:B------:R-:W-:Y:S02]  /*59e0*/  IMAD.MOV.U32 R107, RZ, RZ, R6 ;  /* 0x000000ffff6b7224 */ /* 0x000fe400078e0006 */
[----:B------:R-:W-:-:S02]  /*59f0*/  IMAD.MOV.U32 R106, RZ, RZ, R7 ;  /* 0x000000ffff6a7224 */ /* 0x000fc400078e0007 */
[----:B------:R-:W-:-:S04]  /*5a00*/  IMAD.WIDE R116, R15, 0x2, R116 ;  /* 0x000000020f747825 */ /* 0x000fc800078e0274 */
[----:B------:R-:W-:Y:S02]  /*5a10*/  IMAD.MOV.U32 R18, RZ, RZ, R10 ;  /* 0x000000ffff127224 */ /* 0x000fe400078e000a */
[----:B------:R-:W-:Y:S02]  /*5a20*/  IMAD.MOV.U32 R9, RZ, RZ, R11 ;  /* 0x000000ffff097224 */ /* 0x000fe400078e000b */
[----:B------:R-:W-:Y:S02]  /*5a30*/  IMAD.MOV.U32 R113, RZ, RZ, R4 ;  /* 0x000000ffff717224 */ /* 0x000fe400078e0004 */
[----:B------:R-:W-:Y:S01]  /*5a40*/  IMAD.MOV.U32 R112, RZ, RZ, R5 ;  /* 0x000000ffff707224 */ /* 0x000fe200078e0005 */
[----:B--2---:R-:W-:Y:S06]  /*5a50*/  @P0 BRA `(.L_x_1) ;  /* 0xffffffd4001c0947 */ /* 0x004fec000383ffff */
[----:B------:R-:W-:Y:S02]  /*5a60*/  F2FP.BF16.F32.PACK_AB R56, R60, R56 ;  /* 0x000000383c38723e */ /* 0x000fe400000010ff */
[----:B------:R-:W-:Y:S02]  /*5a70*/  F2FP.BF16.F32.PACK_AB R4, R63, R59 ;  /* 0x0000003b3f04723e */ /* 0x000fe400000010ff */
[----:B------:R-:W-:Y:S02]  /*5a80*/  F2FP.BF16.F32.PACK_AB R8, R62, R58 ;  /* 0x0000003a3e08723e */ /* 0x000fe400000010ff */
[----:B------:R-:W-:Y:S02]  /*5a90*/  F2FP.BF16.F32.PACK_AB R12, R61, R57 ;  /* 0x000000393d0c723e */ /* 0x000fe400000010ff */
[----:B------:R-:W-:Y:S02]  /*5aa0*/  F2FP.BF16.F32.PACK_AB R16, R31, R27 ;  /* 0x0000001b1f10723e */ /* 0x000fe400000010ff */
[----:B------:R-:W-:-:S02]  /*5ab0*/  F2FP.BF16.F32.PACK_AB R20, R30, R26 ;  /* 0x0000001a1e14723e */ /* 0x000fc400000010ff */
        /* <DEDUP_REMOVED lines=25> */
[----:B------:R-:W-:-:S07]  /*5c50*/  F2FP.BF16.F32.PACK_AB R24, R28, R24 ;  /* 0x000000181c18723e */ /* 0x000fce00000010ff */
.L_x_0:
[----:B------:R-:W2:Y:S01]  /*5c60*/  LDL.LU R96, [R1+0x20] ;  /* 0x0000200001607983 */ /* 0x000ea20000300800 */
[----:B------:R-:W-:Y:S01]  /*5c70*/  ULDC UR6, c[0x0][0x244] ;  /* 0x0000910000067ab9 */ /* 0x000fe20000000800 */
[----:B------:R-:W-:Y:S02]  /*5c80*/  ULDC.64 UR10, c[0x0][0x228] ;  /* 0x00008a00000a7ab9 */ /* 0x000fe40000000a00 */
[----:B------:R-:W3:Y:S01]  /*5c90*/  LDL.LU R100, [R1+0xc4] ;  /* 0x0000c40001647983 */ /* 0x000ee20000300800 */
[----:B------:R-:W0:Y:S02]  /*5ca0*/  S2R R88, SR_TID.X ;  /* 0x0000000000587919 */ /* 0x000e240000002100 */
[----:B0-----:R-:W-:-:S04]  /*5cb0*/  LOP3.LUT R0, R88, 0x100, RZ, 0xc0, !PT ;  /* 0x0000010058007812 */ /* 0x001fc800078ec0ff */
[----:B------:R-:W-:Y:S01]  /*5cc0*/  R2UR UR4, R0 ;  /* 0x00000000000472ca */ /* 0x000fe200000e0000 */
[C---:B------:R-:W-:Y:S02]  /*5cd0*/  IMAD.SHL.U32 R0, R88.reuse, 0x8, RZ ;  /* 0x0000000858007824 */ /* 0x040fe400078e00ff */
[C---:B------:R-:W-:Y:S02]  /*5ce0*/  IMAD.SHL.U32 R2, R88.reuse, 0x400, RZ ;  /* 0x0000040058027824 */ /* 0x040fe400078e00ff */
[----:B------:R-:W-:Y:S01]  /*5cf0*/  IMAD.SHL.U32 R3, R88, 0x4, RZ ;  /* 0x0000000458037824 */ /* 0x000fe200078e00ff */
[----:B------:R-:W-:Y:S01]  /*5d00*/  LOP3.LUT R0, R0, 0x700, RZ, 0xc0, !PT ;  /* 0x0000070000007812 */ /* 0x000fe200078ec0ff */
[----:B------:R-:W-:Y:S01]  /*5d10*/  IMAD.SHL.U32 R28, R88, 0x20, RZ ;  /* 0x00000020581c7824 */ /* 0x000fe200078e00ff */
[----:B------:R-:W-:Y:S02]  /*5d20*/  LOP3.LUT R29, R2, 0x6000, RZ, 0xc0, !PT ;  /* 0x00006000021d7812 */ /* 0x000fe400078ec0ff */
[----:B------:R-:W-:-:S02]  /*5d30*/  LOP3.LUT R0, R0, 0x70, R3, 0xf8, !PT ;  /* 0x0000007000007812 */ /* 0x000fc400078ef803 */
[----:B------:R-:W-:Y:S01]  /*5d40*/  LOP3.LUT R29, R29, 0x60, R28, 0xf8, !PT ;  /* 0x000000601d1d7812 */ /* 0x000fe200078ef81c */
[----:B------:R-:W-:-:S03]  /*5d50*/  ULEA UR5, UR4, UR8, 0x4 ;  /* 0x0000000804057291 */ /* 0x000fc6000f8e203f */
[----:B------:R-:W-:Y:S01]  /*5d60*/  LOP3.LUT R92, R29, R0, RZ, 0x3c, !PT ;  /* 0x000000001d5c7212 */ /* 0x000fe200078e3cff */
[----:B------:R-:W-:Y:S01]  /*5d70*/  BAR.SYNC.DEFER_BLOCKING 0x0 ;  /* 0x0000000000007b1d */ /* 0x000fe20000010000 */
[C---:B------:R-:W-:Y:S02]  /*5d80*/  IMAD.SHL.U32 R2, R88.reuse, 0x1000, RZ ;  /* 0x0000100058027824 */ /* 0x040fe400078e00ff */
[----:B------:R-:W-:Y:S01]  /*5d90*/  IMAD.SHL.U32 R3, R88, 0x10, RZ ;  /* 0x0000001058037824 */ /* 0x000fe200078e00ff */
[----:B------:R-:W-:Y:S02]  /*5da0*/  USHF.R.U32.HI UR4, URZ, 0x3, UR4 ;  /* 0x000000033f047899 */ /* 0x000fe40008011604 */
[----:B------:R-:W-:Y:S02]  /*5db0*/  LOP3.LUT R2, R2, 0x6000, RZ, 0xc0, !PT ;  /* 0x0000600002027812 */ /* 0x000fe400078ec0ff */
[----:B------:R-:W0:Y:S02]  /*5dc0*/  LDC R0, c[0x0][0x248] ;  /* 0x00009200ff007b82 */ /* 0x000e240000000800 */
[----:B------:R-:W-:Y:S01]  /*5dd0*/  LOP3.LUT R2, R2, 0xff0, R3, 0xf8, !PT ;  /* 0x00000ff002027812 */ /* 0x000fe200078ef803 */
[----:B------:R-:W-:Y:S04]  /*5de0*/  STS.128 [R92+UR5], R24 ;  /* 0x000000185c007988 */ /* 0x000fe80008000c05 */
[----:B------:R-:W-:Y:S04]  /*5df0*/  STS.128 [R92+UR5+0x800], R60 ;  /* 0x0008003c5c007988 */ /* 0x000fe80008000c05 */
[----:B------:R-:W-:Y:S04]  /*5e00*/  STS.128 [R92+UR5+0x80], R20 ;  /* 0x000080145c007988 */ /* 0x000fe80008000c05 */
[----:B------:R-:W-:Y:S01]  /*5e10*/  STS.128 [R92+UR5+0x880], R16 ;  /* 0x000880105c007988 */ /* 0x000fe20008000c05 */
[----:B------:R-:W-:Y:S01]  /*5e20*/  LOP3.LUT R46, R2, UR4, RZ, 0x3c, !PT ;  /* 0x00000004022e7c12 */ /* 0x000fe2000f8e3cff */
[----:B------:R-:W-:Y:S03]  /*5e30*/  BAR.SYNC.DEFER_BLOCKING 0x0 ;  /* 0x0000000000007b1d */ /* 0x000fe60000010000 */
[----:B------:R-:W-:-:S03]  /*5e40*/  LOP3.LUT R37, R46, 0x40, RZ, 0x3c, !PT ;  /* 0x000000402e257812 */ /* 0x000fc600078e3cff */
[----:B------:R-:W1:Y:S04]  /*5e50*/  LDS.128 R16, [R46+UR8] ;  /* 0x000000082e107984 */ /* 0x000e680008000c00 */
[----:B------:R-:W4:Y:S04]  /*5e60*/  LDS.128 R20, [R37+UR8] ;  /* 0x0000000825147984 */ /* 0x000f280008000c00 */
[----:B------:R-:W-:Y:S04]  /*5e70*/  LDS.128 R24, [R46+UR8+0x1000] ;  /* 0x001000082e187984 */ /* 0x000fe80008000c00 */
[----:B------:R-:W-:Y:S01]  /*5e80*/  LDS.128 R28, [R37+UR8+0x1000] ;  /* 0x00100008251c7984 */ /* 0x000fe20008000c00 */
[----:B------:R-:W-:Y:S01]  /*5e90*/  BAR.SYNC.DEFER_BLOCKING 0x0 ;  /* 0x0000000000007b1d */ /* 0x000fe20000010000 */
[----:B------:R-:W-:-:S04]  /*5ea0*/  SHF.R.U32.HI R98, RZ, 0x7, R88 ;  /* 0x00000007ff627819 */ /* 0x000fc80000011658 */
[----:B------:R-:W-:Y:S01]  /*5eb0*/  SGXT.U32 R98, R98, 0x2 ;  /* 0x000000026262781a */ /* 0x000fe20000000000 */
[----:B------:R-:W-:Y:S04]  /*5ec0*/  STS.128 [R92+UR5], R56 ;  /* 0x000000385c007988 */ /* 0x000fe80008000c05 */
[----:B------:R5:W-:Y:S04]  /*5ed0*/  STS.128 [R92+UR5+0x800], R12 ;  /* 0x0008000c5c007988 */ /* 0x000be80008000c05 */
[----:B------:R-:W-:Y:S04]  /*5ee0*/  STS.128 [R92+UR5+0x80], R8 ;  /* 0x000080085c007988 */ /* 0x000fe80008000c05 */
[----:B------:R-:W-:Y:S01]  /*5ef0*/  STS.128 [R92+UR5+0x880], R4 ;  /* 0x000880045c007988 */ /* 0x000fe20008000c05 */
[----:B--2---:R-:W-:-:S02]  /*5f00*/  LOP3.LUT R89, R96, R98, RZ, 0xfc, !PT ;  /* 0x0000006260597212 */ /* 0x004fc400078efcff */
[C---:B---3--:R-:W-:Y:S01]  /*5f10*/  ISETP.GE.AND P0, PT, R100.reuse, UR10, PT ;  /* 0x0000000a64007c0c */ /* 0x048fe2000bf06270 */
[----:B------:R-:W-:Y:S01]  /*5f20*/  IMAD R50, R100, UR6, RZ ;  /* 0x0000000664327c24 */ /* 0x000fe2000f8e02ff */
[----:B------:R-:W-:Y:S01]  /*5f30*/  ULDC.64 UR6, c[0x0][0x220] ;  /* 0x0000880000067ab9 */ /* 0x000fe20000000a00 */
[--C-:B------:R-:W-:Y:S02]  /*5f40*/  LOP3.LUT R3, R96, 0x4, R98.reuse, 0xfe, !PT ;  /* 0x0000000460037812 */ /* 0x100fe400078efe62 */
[C---:B------:R-:W-:Y:S01]  /*5f50*/  ISETP.LT.AND P2, PT, R89.reuse, UR11, !P0 ;  /* 0x0000000b59007c0c */ /* 0x040fe2000c741270 */
[-C--:B0-----:R-:W-:Y:S01]  /*5f60*/  IMAD R89, R89, R0.reuse, RZ ;  /* 0x0000000059597224 */ /* 0x081fe200078e02ff */
[----:B------:R-:W-:Y:S01]  /*5f70*/  LEA R48, P1, R50, UR6, 0x1 ;  /* 0x0000000632307c11 */ /* 0x000fe2000f8208ff */
[----:B------:R-:W-:Y:S01]  /*5f80*/  IMAD R33, R3, R0, RZ ;  /* 0x0000000003217224 */ /* 0x000fe200078e02ff */
[----:B------:R-:W-:Y:S02]  /*5f90*/  LOP3.LUT R115, R96, 0x8, R98, 0xfe, !PT ;  /* 0x0000000860737812 */ /* 0x000fe400078efe62 */
[----:B------:R-:W-:-:S02]  /*5fa0*/  LEA.HI.X.SX32 R50, R50, UR7, 0x1, P1 ;  /* 0x0000000732327c11 */ /* 0x000fc400088f0eff */
[----:B------:R-:W-:Y:S02]  /*5fb0*/  LEA R2, P1, R89, R48, 0x1 ;  /* 0x0000003059027211 */ /* 0x000fe400078208ff */
[----:B------:R-:W-:Y:S02]  /*5fc0*/  ISETP.LT.AND P4, PT, R3, UR11, !P0 ;  /* 0x0000000b03007c0c */ /* 0x000fe4000c781270 */
[----:B------:R-:W-:Y:S01]  /*5fd0*/  LEA.HI.X.SX32 R3, R89, R50, 0x1, P1 ;  /* 0x0000003259037211 */ /* 0x000fe200008f0eff */
[----:B------:R-:W-:Y:S01]  /*5fe0*/  BAR.SYNC.DEFER_BLOCKING 0x0 ;  /* 0x0000000000007b1d */ /* 0x000fe20000010000 */
[----:B------:R-:W-:Y:S02]  /*5ff0*/  LEA R32, P3, R33, R48, 0x1 ;  /* 0x0000003021207211 */ /* 0x000fe400078608ff */
[C---:B------:R-:W-:Y:S01]  /*6000*/  ISETP.LT.AND P1, PT, R115.reuse, UR11, !P0 ;  /* 0x0000000b73007c0c */ /* 0x040fe2000c721270 */
[----:B------:R-:W-:Y:S01]  /*6010*/  IMAD R115, R115, R0, RZ ;  /* 0x0000000073737224 */ /* 0x000fe200078e02ff */
[----:B------:R-:W-:-:S02]  /*6020*/  LEA.HI.X.SX32 R33, R33, R50, 0x1, P3 ;  /* 0x0000003221217211 */ /* 0x000fc400018f0eff */
[C-C-:B------:R-:W-:Y:S02]  /*6030*/  LOP3.LUT R113, R96.reuse, 0xc, R98.reuse, 0xfe, !PT ;  /* 0x0000000c60717812 */ /* 0x140fe400078efe62 */
[C-C-:B------:R-:W-:Y:S02]  /*6040*/  LOP3.LUT R111, R96.reuse, 0x10, R98.reuse, 0xfe, !PT ;  /* 0x00000010606f7812 */ /* 0x140fe400078efe62 */
[----:B------:R-:W-:Y:S02]  /*6050*/  LOP3.LUT R109, R96, 0x14, R98, 0xfe, !PT ;  /* 0x00000014606d7812 */ /* 0x000fe400078efe62 */
[C---:B------:R-:W-:Y:S01]  /*6060*/  ISETP.LT.AND P3, PT, R111.reuse, UR11, !P0 ;  /* 0x0000000b6f007c0c */ /* 0x040fe2000c761270 */
[----:B------:R-:W-:Y:S01]  /*6070*/  IMAD R111, R111, R0, RZ ;  /* 0x000000006f6f7224 */ /* 0x000fe200078e02ff */
[----:B-1----:R0:W-:Y:S01]  /*6080*/  @P2 STG.E.U16 desc[UR12][R2.64], R16 ;  /* 0x0000001002002986 */ /* 0x0021e2000c10150c */
[----:B-----5:R-:W-:-:S03]  /*6090*/  LEA R12, P2, R115, R48, 0x1 ;  /* 0x00000030730c7211 */ /* 0x020fc600078408ff */
[----:B----4-:R1:W-:Y:S01]  /*60a0*/  @P4 STG.E.U16 desc[UR12][R32.64], R20 ;  /* 0x0000001420004986 */ /* 0x0103e2000c10150c */
[C---:B------:R-:W-:Y:S01]  /*60b0*/  ISETP.LT.AND P4, PT, R113.reuse, UR11, !P0 ;  /* 0x0000000b71007c0c */ /* 0x040fe2000c781270 */
[----:B------:R-:W-:Y:S01]  /*60c0*/  IMAD R113, R113, R0, RZ ;  /* 0x0000000071717224 */ /* 0x000fe200078e02ff */
[----:B------:R-:W-:Y:S02]  /*60d0*/  LEA.HI.X.SX32 R13, R115, R50, 0x1, P2 ;  /* 0x00000032730d7211 */ /* 0x000fe400010f0eff */
[----:B0-----:R-:W-:Y:S02]  /*60e0*/  PRMT R3, R16, 0x7632, R3 ;  /* 0x0000763210037816 */ /* 0x001fe40000000003 */
[C---:B------:R-:W-:Y:S01]  /*60f0*/  ISETP.LT.AND P2, PT, R109.reuse, UR11, !P0 ;  /* 0x0000000b6d007c0c */ /* 0x040fe2000c741270 */
[----:B------:R-:W-:Y:S02]  /*6100*/  IMAD R109, R109, R0, RZ ;  /* 0x000000006d6d7224 */ /* 0x000fe400078e02ff */
[----:B------:R0:W-:Y:S01]  /*6110*/  @P1 STG.E.U16 desc[UR12][R12.64], R3 ;  /* 0x000000030c001986 */ /* 0x0001e2000c10150c */
[----:B------:R-:W-:-:S02]  /*6120*/  LEA R4, P1, R113, R48, 0x1 ;  /* 0x0000003071047211 */ /* 0x000fc400078208ff */
[----:B------:R-:W-:Y:S02]  /*6130*/  LOP3.LUT R107, R96, 0x18, R98, 0xfe, !PT ;  /* 0x00000018606b7812 */ /* 0x000fe400078efe62 */
[----:B------:R-:W-:Y:S02]  /*6140*/  LEA R6, P5, R111, R48, 0x1 ;  /* 0x000000306f067211 */ /* 0x000fe400078a08ff */
[----:B-1----:R-:W-:Y:S02]  /*6150*/  PRMT R20, R20, 0x7632, R20 ;  /* 0x0000763214147816 */ /* 0x002fe40000000014 */
[----:B------:R-:W-:Y:S02]  /*6160*/  LEA.HI.X.SX32 R5, R113, R50, 0x1, P1 ;  /* 0x0000003271057211 */ /* 0x000fe400008f0eff */
[C---:B------:R-:W-:Y:S01]  /*6170*/  ISETP.LT.AND P1, PT, R107.reuse, UR11, !P0 ;  /* 0x0000000b6b007c0c */ /* 0x040fe2000c721270 */
[----:B------:R-:W-:Y:S01]  /*6180*/  IMAD R107, R107, R0, RZ ;  /* 0x000000006b6b7224 */ /* 0x000fe200078e02ff */
[----:B------:R-:W-:-:S02]  /*6190*/  LEA.HI.X.SX32 R7, R111, R50, 0x1, P5 ;  /* 0x000000326f077211 */ /* 0x000fc400028f0eff */
[C---:B------:R-:W-:Y:S01]  /*61a0*/  LEA R2, P6, R109.reuse, R48, 0x1 ;  /* 0x000000306d027211 */ /* 0x040fe200078c08ff */
[----:B------:R-:W-:Y:S01]  /*61b0*/  @P4 STG.E.U16 desc[UR12][R4.64], R20 ;  /* 0x0000001404004986 */ /* 0x000fe2000c10150c */
[C-C-:B------:R-:W-:Y:S02]  /*61c0*/  LOP3.LUT R105, R96.reuse, 0x1c, R98.reuse, 0xfe, !PT ;  /* 0x0000001c60697812 */ /* 0x140fe400078efe62 */
[----:B0-----:R-:W-:Y:S01]  /*61d0*/  LEA.HI.X.SX32 R3, R109, R50, 0x1, P6 ;  /* 0x000000326d037211 */ /* 0x001fe200030f0eff */
[----:B------:R-:W-:Y:S01]  /*61e0*/  @P3 STG.E.U16 desc[UR12][R6.64], R17 ;  /* 0x0000001106003986 */ /* 0x000fe2000c10150c */
[C---:B------:R-:W-:Y:S02]  /*61f0*/  LEA R8, P3, R107.reuse, R48, 0x1 ;  /* 0x000000306b087211 */ /* 0x040fe400078608ff */
[----:B------:R-:W-:Y:S01]  /*6200*/  LOP3.LUT R103, R96, 0x20, R98, 0xfe, !PT ;  /* 0x0000002060677812 */ /* 0x000fe200078efe62 */
[----:B------:R0:W-:Y:S01]  /*6210*/  @P2 STG.E.U16 desc[UR12][R2.64], R21 ;  /* 0x0000001502002986 */ /* 0x0001e2000c10150c */
[----:B------:R-:W-:-:S02]  /*6220*/  LEA.HI.X.SX32 R9, R107, R50, 0x1, P3 ;  /* 0x000000326b097211 */ /* 0x000fc400018f0eff */
[C---:B------:R-:W-:Y:S01]  /*6230*/  ISETP.LT.AND P3, PT, R105.reuse, UR11, !P0 ;  /* 0x0000000b69007c0c */ /* 0x040fe2000c761270 */
[-C--:B------:R-:W-:Y:S01]  /*6240*/  IMAD R105, R105, R0.reuse, RZ ;  /* 0x0000000069697224 */ /* 0x080fe200078e02ff */
[C---:B------:R-:W-:Y:S01]  /*6250*/  ISETP.LT.AND P2, PT, R103.reuse, UR11, !P0 ;  /* 0x0000000b67007c0c */ /* 0x040fe2000c741270 */
[----:B------:R-:W-:Y:S01]  /*6260*/  IMAD R103, R103, R0, RZ ;  /* 0x0000000067677224 */ /* 0x000fe200078e02ff */
[----:B------:R-:W-:Y:S02]  /*6270*/  LOP3.LUT R101, R96, 0x24, R98, 0xfe, !PT ;  /* 0x0000002460657812 */ /* 0x000fe400078efe62 */
[----:B0-----:R-:W-:-:S05]  /*6280*/  PRMT R3, R17, 0x7632, R3 ;  /* 0x0000763211037816 */ /* 0x001fca0000000003 */
[----:B------:R0:W-:Y:S01]  /*6290*/  @P1 STG.E.U16 desc[UR12][R8.64], R3 ;  /* 0x0000000308001986 */ /* 0x0001e2000c10150c */
[----:B------:R-:W-:Y:S02]  /*62a0*/  LEA R4, P1, R105, R48, 0x1 ;  /* 0x0000003069047211 */ /* 0x000fe400078208ff */
[C---:B------:R-:W-:Y:S01]  /*62b0*/  ISETP.LT.AND P4, PT, R101.reuse, UR11, !P0 ;  /* 0x0000000b65007c0c */ /* 0x040fe2000c781270 */
[----:B------:R-:W-:Y:S01]  /*62c0*/  IMAD R101, R101, R0, RZ ;  /* 0x0000000065657224 */ /* 0x000fe200078e02ff */
[----:B------:R-:W-:Y:S02]  /*62d0*/  LEA R2, P6, R103, R48, 0x1 ;  /* 0x0000003067027211 */ /* 0x000fe400078c08ff */
[----:B------:R-:W-:Y:S02]  /*62e0*/  LEA.HI.X.SX32 R5, R105, R50, 0x1, P1 ;  /* 0x0000003269057211 */ /* 0x000fe400008f0eff */
[----:B------:R-:W-:Y:S02]  /*62f0*/  PRMT R21, R21, 0x7632, R21 ;  /* 0x0000763215157816 */ /* 0x000fe40000000015 */
[----:B------:R-:W-:-:S02]  /*6300*/  LOP3.LUT R99, R96, 0x28, R98, 0xfe, !PT ;  /* 0x0000002860637812 */ /* 0x000fc400078efe62 */
[----:B0-----:R-:W-:Y:S01]  /*6310*/  LEA.HI.X.SX32 R3, R103, R50, 0x1, P6 ;  /* 0x0000003267037211 */ /* 0x001fe200030f0eff */
[----:B------:R-:W-:Y:S01]  /*6320*/  @P3 STG.E.U16 desc[UR12][R4.64], R21 ;  /* 0x0000001504003986 */ /* 0x000fe2000c10150c */
[C-C-:B------:R-:W-:Y:S02]  /*6330*/  LOP3.LUT R97, R96.reuse, 0x2c, R98.reuse, 0xfe, !PT ;  /* 0x0000002c60617812 */ /* 0x140fe400078efe62 */
[----:B------:R-:W-:Y:S01]  /*6340*/  LEA R10, P5, R101, R48, 0x1 ;  /* 0x00000030650a7211 */ /* 0x000fe200078a08ff */
[----:B------:R-:W0:Y:S01]  /*6350*/  LDS.128 R4, [R46+UR8] ;  /* 0x000000082e047984 */ /* 0x000e220008000c00 */
[C---:B------:R-:W-:Y:S01]  /*6360*/  ISETP.LT.AND P3, PT, R99.reuse, UR11, !P0 ;  /* 0x0000000b63007c0c */ /* 0x040fe2000c761270 */
[----:B------:R-:W-:Y:S01]  /*6370*/  IMAD R99, R99, R0, RZ ;  /* 0x0000000063637224 */ /* 0x000fe200078e02ff */
[----:B------:R-:W-:Y:S01]  /*6380*/  LEA.HI.X.SX32 R11, R101, R50, 0x1, P5 ;  /* 0x00000032650b7211 */ /* 0x000fe200028f0eff */
[----:B------:R1:W-:Y:S01]  /*6390*/  @P2 STG.E.U16 desc[UR12][R2.64], R18 ;  /* 0x0000001202002986 */ /* 0x0003e2000c10150c */
[C---:B------:R-:W-:Y:S01]  /*63a0*/  ISETP.LT.AND P2, PT, R97.reuse, UR11, !P0 ;  /* 0x0000000b61007c0c */ /* 0x040fe2000c741270 */
[----:B------:R-:W-:Y:S01]  /*63b0*/  IMAD R97, R97, R0, RZ ;  /* 0x0000000061617224 */ /* 0x000fe200078e02ff */
[----:B------:R-:W-:Y:S01]  /*63c0*/  LEA R16, P5, R99, R48, 0x1 ;  /* 0x0000003063107211 */ /* 0x000fe200078a08ff */
[----:B------:R-:W-:Y:S01]  /*63d0*/  @P4 STG.E.U16 desc[UR12][R10.64], R22 ;  /* 0x000000160a004986 */ /* 0x000fe2000c10150c */
[----:B------:R-:W-:-:S02]  /*63e0*/  LOP3.LUT R95, R96, 0x30, R98, 0xfe, !PT ;  /* 0x00000030605f7812 */ /* 0x000fc400078efe62 */
[----:B------:R-:W-:Y:S01]  /*63f0*/  LEA R14, P4, R97, R48, 0x1 ;  /* 0x00000030610e7211 */ /* 0x000fe200078808ff */
[----:B------:R-:W2:Y:S01]  /*6400*/  LDS.128 R8, [R37+UR8] ;  /* 0x0000000825087984 */ /* 0x000ea20008000c00 */
[----:B------:R-:W-:Y:S02]  /*6410*/  LEA.HI.X.SX32 R17, R99, R50, 0x1, P5 ;  /* 0x0000003263117211 */ /* 0x000fe400028f0eff */
[C---:B------:R-:W-:Y:S01]  /*6420*/  ISETP.LT.AND P5, PT, R95.reuse, UR11, !P0 ;  /* 0x0000000b5f007c0c */ /* 0x040fe2000c7a1270 */
[----:B------:R-:W-:Y:S01]  /*6430*/  IMAD R95, R95, R0, RZ ;  /* 0x000000005f5f7224 */ /* 0x000fe200078e02ff */
[----:B-1----:R-:W-:Y:S02]  /*6440*/  PRMT R3, R18, 0x7632, R3 ;  /* 0x0000763212037816 */ /* 0x002fe40000000003 */
[----:B------:R-:W-:Y:S02]  /*6450*/  PRMT R13, R22, 0x7632, R13 ;  /* 0x00007632160d7816 */ /* 0x000fe4000000000d */
[----:B------:R-:W-:Y:S01]  /*6460*/  LEA.HI.X.SX32 R15, R97, R50, 0x1, P4 ;  /* 0x00000032610f7211 */ /* 0x000fe200020f0eff */
[----:B------:R-:W-:Y:S01]  /*6470*/  @P3 STG.E.U16 desc[UR12][R16.64], R3 ;  /* 0x0000000310003986 */ /* 0x000fe2000c10150c */
[----:B------:R-:W-:-:S02]  /*6480*/  LOP3.LUT R91, R96, 0x34, R98, 0xfe, !PT ;  /* 0x00000034605b7812 */ /* 0x000fc400078efe62 */
[C-C-:B------:R-:W-:Y:S01]  /*6490*/  LOP3.LUT R93, R96.reuse, 0x38, R98.reuse, 0xfe, !PT ;  /* 0x00000038605d7812 */ /* 0x140fe200078efe62 */
[----:B------:R1:W-:Y:S01]  /*64a0*/  @P2 STG.E.U16 desc[UR12][R14.64], R13 ;  /* 0x0000000d0e002986 */ /* 0x0003e2000c10150c */
[----:B------:R-:W-:Y:S02]  /*64b0*/  LEA R12, P3, R95, R48, 0x1 ;  /* 0x000000305f0c7211 */ /* 0x000fe400078608ff */
[C---:B------:R-:W-:Y:S01]  /*64c0*/  ISETP.LT.AND P2, PT, R91.reuse, UR11, !P0 ;  /* 0x0000000b5b007c0c */ /* 0x040fe2000c741270 */
[-C--:B------:R-:W-:Y:S01]  /*64d0*/  IMAD R91, R91, R0.reuse, RZ ;  /* 0x000000005b5b7224 */ /* 0x080fe200078e02ff */
[C---:B------:R-:W-:Y:S01]  /*64e0*/  ISETP.LT.AND P6, PT, R93.reuse, UR11, !P0 ;  /* 0x0000000b5d007c0c */ /* 0x040fe2000c7c1270 */
[----:B------:R-:W-:Y:S01]  /*64f0*/  IMAD R93, R93, R0, RZ ;  /* 0x000000005d5d7224 */ /* 0x000fe200078e02ff */
[----:B------:R-:W-:Y:S02]  /*6500*/  LOP3.LUT R47, R96, 0x3c, R98, 0xfe, !PT ;  /* 0x0000003c602f7812 */ /* 0x000fe400078efe62 */
[----:B-1----:R-:W-:-:S02]  /*6510*/  LEA.HI.X.SX32 R13, R95, R50, 0x1, P3 ;  /* 0x000000325f0d7211 */ /* 0x002fc400018f0eff */
[----:B------:R-:W-:-:S03]  /*6520*/  LEA R2, P4, R91, R48, 0x1 ;  /* 0x000000305b027211 */ /* 0x000fc600078808ff */
[----:B------:R1:W-:Y:S01]  /*6530*/  @P5 STG.E.U16 desc[UR12][R12.64], R19 ;  /* 0x000000130c005986 */ /* 0x0003e2000c10150c */
[----:B------:R-:W-:Y:S02]  /*6540*/  LEA R14, P5, R93, R48, 0x1 ;  /* 0x000000305d0e7211 */ /* 0x000fe400078a08ff */
[----:B------:R-:W-:Y:S02]  /*6550*/  LEA.HI.X.SX32 R3, R91, R50, 0x1, P4 ;  /* 0x000000325b037211 */ /* 0x000fe400020f0eff */
[C---:B------:R-:W-:Y:S01]  /*6560*/  ISETP.LT.AND P4, PT, R47.reuse, UR11, !P0 ;  /* 0x0000000b2f007c0c */ /* 0x040fe2000c781270 */
[----:B------:R-:W-:Y:S01]  /*6570*/  IMAD R47, R47, R0, RZ ;  /* 0x000000002f2f7224 */ /* 0x000fe200078e02ff */
[----:B------:R-:W-:Y:S01]  /*6580*/  LEA.HI.X.SX32 R15, R93, R50, 0x1, P5 ;  /* 0x000000325d0f7211 */ /* 0x000fe200028f0eff */
[----:B------:R-:W-:Y:S01]  /*6590*/  IMAD R89, R0, 0x40, R89 ;  /* 0x0000004000597824 */ /* 0x000fe200078e0259 */
[C-C-:B------:R-:W-:Y:S02]  /*65a0*/  LOP3.LUT R94, R96.reuse, 0x40, R98.reuse, 0xfe, !PT ;  /* 0x00000040605e7812 */ /* 0x140fe400078efe62 */
[----:B-1----:R-:W-:Y:S01]  /*65b0*/  PRMT R13, R19, 0x7632, R13 ;  /* 0x00007632130d7816 */ /* 0x002fe2000000000d */
[----:B------:R1:W-:Y:S01]  /*65c0*/  @P2 STG.E.U16 desc[UR12][R2.64], R23 ;  /* 0x0000001702002986 */ /* 0x0003e2000c10150c */
[----:B------:R-:W-:Y:S01]  /*65d0*/  LOP3.LUT R90, R96, 0x44, R98, 0xfe, !PT ;  /* 0x00000044605a7812 */ /* 0x000fe200078efe62 */
[----:B------:R-:W-:Y:S01]  /*65e0*/  IMAD R19, R0, 0x4, R89 ;  /* 0x0000000400137824 */ /* 0x000fe200078e0259 */
[----:B------:R-:W-:Y:S01]  /*65f0*/  LEA R16, P5, R47, R48, 0x1 ;  /* 0x000000302f107211 */ /* 0x000fe200078a08ff */
[----:B------:R3:W-:Y:S01]  /*6600*/  @P6 STG.E.U16 desc[UR12][R14.64], R13 ;  /* 0x0000000d0e006986 */ /* 0x0007e2000c10150c */
[----:B------:R-:W-:-:S02]  /*6610*/  ISETP.LT.AND P1, PT, R94, UR11, !P0 ;  /* 0x0000000b5e007c0c */ /* 0x000fc4000c721270 */
[----:B------:R-:W-:Y:S02]  /*6620*/  LEA R12, P6, R89, R48, 0x1 ;  /* 0x00000030590c7211 */ /* 0x000fe400078c08ff */
[----:B------:R-:W-:Y:S02]  /*6630*/  ISETP.LT.AND P3, PT, R90, UR11, !P0 ;  /* 0x0000000b5a007c0c */ /* 0x000fe4000c761270 */
[----:B------:R-:W-:Y:S02]  /*6640*/  LOP3.LUT R74, R96, 0x48, R98, 0xfe, !PT ;  /* 0x00000048604a7812 */ /* 0x000fe400078efe62 */
[-C--:B------:R-:W-:Y:S02]  /*6650*/  LEA.HI.X.SX32 R17, R47, R50.reuse, 0x1, P5 ;  /* 0x000000322f117211 */ /* 0x080fe400028f0eff */
[----:B-1----:R-:W-:Y:S01]  /*6660*/  PRMT R3, R23, 0x7632, R3 ;  /* 0x0000763217037816 */ /* 0x002fe20000000003 */
[----:B------:R-:W-:Y:S01]  /*6670*/  IMAD R21, R0, 0x4, R19 ;  /* 0x0000000400157824 */ /* 0x000fe200078e0213 */
[----:B---3--:R-:W-:-:S02]  /*6680*/  LEA.HI.X.SX32 R13, R89, R50, 0x1, P6 ;  /* 0x00000032590d7211 */ /* 0x008fc400030f0eff */
[C---:B------:R-:W-:Y:S01]  /*6690*/  LEA R2, P6, R19.reuse, R48, 0x1 ;  /* 0x0000003013027211 */ /* 0x040fe200078c08ff */
[----:B------:R1:W-:Y:S01]  /*66a0*/  @P4 STG.E.U16 desc[UR12][R16.64], R3 ;  /* 0x0000000310004986 */ /* 0x0003e2000c10150c */
[----:B------:R-:W-:Y:S02]  /*66b0*/  LOP3.LUT R88, R96, 0x4c, R98, 0xfe, !PT ;  /* 0x0000004c60587812 */ /* 0x000fe400078efe62 */
[----:B------:R-:W-:Y:S02]  /*66c0*/  ISETP.LT.AND P2, PT, R74, UR11, !P0 ;  /* 0x0000000b4a007c0c */ /* 0x000fe4000c741270 */
[----:B------:R-:W-:Y:S01]  /*66d0*/  ISETP.LT.AND P5, PT, R88, UR11, !P0 ;  /* 0x0000000b58007c0c */ /* 0x000fe2000c7a1270 */
[----:B0-----:R0:W-:Y:S01]  /*66e0*/  @P1 STG.E.U16 desc[UR12][R12.64], R4 ;  /* 0x000000040c001986 */ /* 0x0011e2000c10150c */
[----:B-1----:R-:W-:Y:S01]  /*66f0*/  LEA.HI.X.SX32 R3, R19, R50, 0x1, P6 ;  /* 0x0000003213037211 */ /* 0x002fe200030f0eff */
[----:B------:R-:W-:Y:S01]  /*6700*/  IMAD R19, R0, 0x4, R21 ;  /* 0x0000000400137824 */ /* 0x000fe200078e0215 */
[----:B------:R-:W-:-:S03]  /*6710*/  LEA R14, P6, R21, R48, 0x1 ;  /* 0x00000030150e7211 */ /* 0x000fc600078c08ff */
[----:B--2---:R1:W-:Y:S01]  /*6720*/  @P3 STG.E.U16 desc[UR12][R2.64], R8 ;  /* 0x0000000802003986 */ /* 0x0043e2000c10150c */
[----:B------:R-:W-:Y:S01]  /*6730*/  LEA.HI.X.SX32 R15, R21, R50, 0x1, P6 ;  /* 0x00000032150f7211 */ /* 0x000fe200030f0eff */
[----:B------:R-:W-:Y:S01]  /*6740*/  IMAD R21, R0, 0x4, R19 ;  /* 0x0000000400157824 */ /* 0x000fe200078e0213 */
[C---:B------:R-:W-:Y:S02]  /*6750*/  LEA R16, P6, R19.reuse, R48, 0x1 ;  /* 0x0000003013107211 */ /* 0x040fe400078c08ff */
[----:B0-----:R-:W-:Y:S02]  /*6760*/  PRMT R13, R8, 0x7632, R13 ;  /* 0x00007632080d7816 */ /* 0x001fe4000000000d */
[----:B------:R-:W-:Y:S02]  /*6770*/  LEA.HI.X.SX32 R17, R19, R50, 0x1, P6 ;  /* 0x0000003213117211 */ /* 0x000fe400030f0eff */
[----:B-1----:R-:W-:Y:S01]  /*6780*/  PRMT R3, R4, 0x7632, R3 ;  /* 0x0000763204037816 */ /* 0x002fe20000000003 */
[----:B------:R-:W-:Y:S01]  /*6790*/  IMAD R19, R0, 0x4, R21 ;  /* 0x0000000400137824 */ /* 0x000fe200078e0215 */
[----:B------:R-:W-:-:S03]  /*67a0*/  LOP3.LUT R84, R96, 0x50, R98, 0xfe, !PT ;  /* 0x0000005060547812 */ /* 0x000fc600078efe62 */
[----:B------:R-:W-:Y:S01]  /*67b0*/  @P2 STG.E.U16 desc[UR12][R14.64], R3 ;  /* 0x000000030e002986 */ /* 0x000fe2000c10150c */
[-C--:B------:R-:W-:Y:S02]  /*67c0*/  LEA R12, P2, R21, R48.reuse, 0x1 ;  /* 0x00000030150c7211 */ /* 0x080fe400078408ff */
[----:B------:R-:W-:Y:S01]  /*67d0*/  LOP3.LUT R87, R96, 0x54, R98, 0xfe, !PT ;  /* 0x0000005460577812 */ /* 0x000fe200078efe62 */
[----:B------:R0:W-:Y:S01]  /*67e0*/  @P5 STG.E.U16 desc[UR12][R16.64], R13 ;  /* 0x0000000d10005986 */ /* 0x0001e2000c10150c */
[----:B------:R-:W-:Y:S02]  /*67f0*/  ISETP.LT.AND P4, PT, R84, UR11, !P0 ;  /* 0x0000000b54007c0c */ /* 0x000fe4000c781270 */
[----:B------:R-:W-:Y:S02]  /*6800*/  LEA R2, P6, R19, R48, 0x1 ;  /* 0x0000003013027211 */ /* 0x000fe400078c08ff */
[----:B------:R-:W-:Y:S02]  /*6810*/  ISETP.LT.AND P1, PT, R87, UR11, !P0 ;  /* 0x0000000b57007c0c */ /* 0x000fe4000c721270 */
[-C--:B0-----:R-:W-:Y:S01]  /*6820*/  LEA.HI.X.SX32 R13, R21, R50.reuse, 0x1, P2 ;  /* 0x00000032150d7211 */ /* 0x081fe200010f0eff */
[----:B------:R-:W-:Y:S01]  /*6830*/  IMAD R21, R0, 0x4, R19 ;  /* 0x0000000400157824 */ /* 0x000fe200078e0213 */
[----:B------:R-:W-:-:S03]  /*6840*/  LEA.HI.X.SX32 R3, R19, R50, 0x1, P6 ;  /* 0x0000003213037211 */ /* 0x000fc600030f0eff */
[----:B------:R-:W-:Y:S01]  /*6850*/  IMAD R17, R0, 0x4, R21 ;  /* 0x0000000400117824 */ /* 0x000fe200078e0215 */
[C---:B------:R-:W-:Y:S02]  /*6860*/  LEA R14, P6, R21.reuse, R48, 0x1 ;  /* 0x00000030150e7211 */ /* 0x040fe400078c08ff */
[--C-:B------:R-:W-:Y:S01]  /*6870*/  LOP3.LUT R86, R96, 0x58, R98.reuse, 0xfe, !PT ;  /* 0x0000005860567812 */ /* 0x100fe200078efe62 */
[----:B------:R-:W-:Y:S01]  /*6880*/  IMAD R19, R0, 0x4, R17 ;  /* 0x0000000400137824 */ /* 0x000fe200078e0211 */
[----:B------:R-:W-:Y:S02]  /*6890*/  LEA.HI.X.SX32 R15, R21, R50, 0x1, P6 ;  /* 0x00000032150f7211 */ /* 0x000fe400030f0eff */
[C-C-:B------:R-:W-:Y:S02]  /*68a0*/  LOP3.LUT R79, R96.reuse, 0x5c, R98.reuse, 0xfe, !PT ;  /* 0x0000005c604f7812 */ /* 0x140fe400078efe62 */
[----:B------:R-:W-:Y:S02]  /*68b0*/  LEA R16, P6, R17, R48, 0x1 ;  /* 0x0000003011107211 */ /* 0x000fe400078c08ff */
[----:B------:R-:W-:-:S02]  /*68c0*/  LOP3.LUT R85, R96, 0x60, R98, 0xfe, !PT ;  /* 0x0000006060557812 */ /* 0x000fc400078efe62 */
[----:B------:R-:W-:Y:S01]  /*68d0*/  ISETP.LT.AND P3, PT, R86, UR11, !P0 ;  /* 0x0000000b56007c0c */ /* 0x000fe2000c761270 */
[----:B------:R-:W-:Y:S01]  /*68e0*/  @P4 STG.E.U16 desc[UR12][R12.64], R5 ;  /* 0x000000050c004986 */ /* 0x000fe2000c10150c */
[----:B------:R-:W-:Y:S02]  /*68f0*/  LOP3.LUT R83, R96, 0x64, R98, 0xfe, !PT ;  /* 0x0000006460537812 */ /* 0x000fe400078efe62 */
[----:B------:R-:W-:Y:S01]  /*6900*/  ISETP.LT.AND P5, PT, R79, UR11, !P0 ;  /* 0x0000000b4f007c0c */ /* 0x000fe2000c7a1270 */
[----:B------:R0:W-:Y:S01]  /*6910*/  @P1 STG.E.U16 desc[UR12][R2.64], R9 ;  /* 0x0000000902001986 */ /* 0x0001e2000c10150c */
[----:B------:R-:W-:Y:S02]  /*6920*/  LEA.HI.X.SX32 R17, R17, R50, 0x1, P6 ;  /* 0x0000003211117211 */ /* 0x000fe400030f0eff */
[----:B------:R-:W-:Y:S02]  /*6930*/  ISETP.LT.AND P2, PT, R85, UR11, !P0 ;  /* 0x0000000b55007c0c */ /* 0x000fe4000c741270 */
[----:B------:R-:W-:-:S02]  /*6940*/  LEA R4, P6, R19, R48, 0x1 ;  /* 0x0000003013047211 */ /* 0x000fc400078c08ff */
[----:B------:R-:W-:Y:S02]  /*6950*/  ISETP.LT.AND P4, PT, R83, UR11, !P0 ;  /* 0x0000000b53007c0c */ /* 0x000fe4000c781270 */
[----:B------:R-:W-:Y:S01]  /*6960*/  LOP3.LUT R82, R96, 0x68, R98, 0xfe, !PT ;  /* 0x0000006860527812 */ /* 0x000fe200078efe62 */
[C---:B0-----:R-:W-:Y:S01]  /*6970*/  IMAD R3, R0.reuse, 0x4, R19 ;  /* 0x0000000400037824 */ /* 0x041fe200078e0213 */
[----:B------:R-:W-:Y:S02]  /*6980*/  PRMT R8, R5, 0x7632, R8 ;  /* 0x0000763205087816 */ /* 0x000fe40000000008 */
[----:B------:R-:W-:Y:S01]  /*6990*/  PRMT R12, R9, 0x7632, R12 ;  /* 0x00007632090c7816 */ /* 0x000fe2000000000c */
[----:B------:R-:W-:Y:S01]  /*69a0*/  IMAD R9, R0, 0x4, R3 ;  /* 0x0000000400097824 */ /* 0x000fe200078e0203 */
[----:B------:R-:W-:Y:S02]  /*69b0*/  LEA.HI.X.SX32 R5, R19, R50, 0x1, P6 ;  /* 0x0000003213057211 */ /* 0x000fe400030f0eff */
[----:B------:R-:W-:-:S02]  /*69c0*/  LEA R2, P6, R3, R48, 0x1 ;  /* 0x0000003003027211 */ /* 0x000fc400078c08ff */
[----:B------:R-:W-:Y:S02]  /*69d0*/  LOP3.LUT R81, R96, 0x6c, R98, 0xfe, !PT ;  /* 0x0000006c60517812 */ /* 0x000fe400078efe62 */
[----:B------:R-:W-:Y:S01]  /*69e0*/  ISETP.LT.AND P1, PT, R82, UR11, !P0 ;  /* 0x0000000b52007c0c */ /* 0x000fe2000c721270 */
[----:B------:R0:W-:Y:S01]  /*69f0*/  @P3 STG.E.U16 desc[UR12][R14.64], R8 ;  /* 0x000000080e003986 */ /* 0x0001e2000c10150c */
[----:B------:R-:W-:Y:S01]  /*6a00*/  LEA.HI.X.SX32 R3, R3, R50, 0x1, P6 ;  /* 0x0000003203037211 */ /* 0x000fe200030f0eff */
[----:B------:R-:W-:Y:S01]  /*6a10*/  IMAD R13, R0, 0x4, R9 ;  /* 0x00000004000d7824 */ /* 0x000fe200078e0209 */
[----:B------:R-:W-:Y:S01]  /*6a20*/  ISETP.LT.AND P3, PT, R81, UR11, !P0 ;  /* 0x0000000b51007c0c */ /* 0x000fe2000c761270 */
[----:B------:R1:W-:Y:S04]  /*6a30*/  @P5 STG.E.U16 desc[UR12][R16.64], R12 ;  /* 0x0000000c10005986 */ /* 0x0003e8000c10150c */
[----:B------:R2:W-:Y:S01]  /*6a40*/  @P2 STG.E.U16 desc[UR12][R4.64], R6 ;  /* 0x0000000604002986 */ /* 0x0005e2000c10150c */
[----:B0-----:R-:W-:-:S03]  /*6a50*/  LEA R8, P6, R9, R48, 0x1 ;  /* 0x0000003009087211 */ /* 0x001fc600078c08ff */
[----:B------:R0:W-:Y:S01]  /*6a60*/  @P4 STG.E.U16 desc[UR12][R2.64], R10 ;  /* 0x0000000a02004986 */ /* 0x0001e2000c10150c */
[----:B------:R-:W-:Y:S01]  /*6a70*/  IMAD R15, R0, 0x4, R13 ;  /* 0x00000004000f7824 */ /* 0x000fe200078e020d */
[----:B------:R-:W-:Y:S02]  /*6a80*/  LEA.HI.X.SX32 R9, R9, R50, 0x1, P6 ;  /* 0x0000003209097211 */ /* 0x000fe400030f0eff */
[C---:B-1----:R-:W-:Y:S02]  /*6a90*/  LEA R12, P6, R13.reuse, R48, 0x1 ;  /* 0x000000300d0c7211 */ /* 0x042fe400078c08ff */
[----:B--2---:R-:W-:Y:S02]  /*6aa0*/  PRMT R5, R10, 0x7632, R5 ;  /* 0x000076320a057816 */ /* 0x004fe40000000005 */
[----:B0-----:R-:W-:Y:S02]  /*6ab0*/  PRMT R3, R6, 0x7632, R3 ;  /* 0x0000763206037816 */ /* 0x001fe40000000003 */
[----:B------:R-:W-:Y:S01]  /*6ac0*/  LEA.HI.X.SX32 R13, R13, R50, 0x1, P6 ;  /* 0x000000320d0d7211 */ /* 0x000fe200030f0eff */
[----:B------:R-:W-:Y:S01]  /*6ad0*/  IMAD R17, R0, 0x4, R15 ;  /* 0x0000000400117824 */ /* 0x000fe200078e020f */
[----:B------:R-:W-:Y:S01]  /*6ae0*/  LOP3.LUT R76, R96, 0x70, R98, 0xfe, !PT ;  /* 0x00000070604c7812 */ /* 0x000fe200078efe62 */
[----:B------:R-:W-:Y:S01]  /*6af0*/  @P1 STG.E.U16 desc[UR12][R8.64], R3 ;  /* 0x0000000308001986 */ /* 0x000fe2000c10150c */
[----:B------:R-:W-:-:S02]  /*6b00*/  LEA R4, P1, R15, R48, 0x1 ;  /* 0x000000300f047211 */ /* 0x000fc400078208ff */
[--C-:B------:R-:W-:Y:S01]  /*6b10*/  LOP3.LUT R80, R96, 0x74, R98.reuse, 0xfe, !PT ;  /* 0x0000007460507812 */ /* 0x100fe200078efe62 */
[----:B------:R0:W-:Y:S01]  /*6b20*/  @P3 STG.E.U16 desc[UR12][R12.64], R5 ;  /* 0x000000050c003986 */ /* 0x0001e2000c10150c */
[----:B------:R-:W-:Y:S02]  /*6b30*/  ISETP.LT.AND P5, PT, R76, UR11, !P0 ;  /* 0x0000000b4c007c0c */ /* 0x000fe4000c7a1270 */
[----:B------:R-:W-:Y:S02]  /*6b40*/  LEA R2, P6, R17, R48, 0x1 ;  /* 0x0000003011027211 */ /* 0x000fe400078c08ff */
[----:B------:R-:W-:Y:S02]  /*6b50*/  LOP3.LUT R78, R96, 0x78, R98, 0xfe, !PT ;  /* 0x00000078604e7812 */ /* 0x000fe400078efe62 */
[----:B------:R-:W-:Y:S02]  /*6b60*/  ISETP.LT.AND P2, PT, R80, UR11, !P0 ;  /* 0x0000000b50007c0c */ /* 0x000fe4000c741270 */
[-C--:B0-----:R-:W-:Y:S01]  /*6b70*/  LEA.HI.X.SX32 R5, R15, R50.reuse, 0x1, P1 ;  /* 0x000000320f057211 */ /* 0x081fe200008f0eff */
[----:B------:R-:W-:Y:S01]  /*6b80*/  IMAD R15, R0, 0x4, R17 ;  /* 0x00000004000f7824 */ /* 0x000fe200078e0211 */
[----:B------:R-:W-:-:S02]  /*6b90*/  LEA.HI.X.SX32 R3, R17, R50, 0x1, P6 ;  /* 0x0000003211037211 */ /* 0x000fc400030f0eff */
[----:B------:R-:W-:Y:S01]  /*6ba0*/  ISETP.LT.AND P4, PT, R78, UR11, !P0 ;  /* 0x0000000b4e007c0c */ /* 0x000fe2000c781270 */
[----:B------:R-:W-:Y:S01]  /*6bb0*/  IMAD R13, R0, 0x4, R15 ;  /* 0x00000004000d7824 */ /* 0x000fe200078e020f */
[C---:B------:R-:W-:Y:S02]  /*6bc0*/  LEA R8, P6, R15.reuse, R48, 0x1 ;  /* 0x000000300f087211 */ /* 0x040fe400078c08ff */
[--C-:B------:R-:W-:Y:S02]  /*6bd0*/  LOP3.LUT R73, R96, 0x7c, R98.reuse, 0xfe, !PT ;  /* 0x0000007c60497812 */ /* 0x100fe400078efe62 */
[----:B------:R-:W-:Y:S01]  /*6be0*/  LEA.HI.X.SX32 R9, R15, R50, 0x1, P6 ;  /* 0x000000320f097211 */ /* 0x000fe200030f0eff */
[----:B------:R-:W-:Y:S01]  /*6bf0*/  IMAD R15, R0, 0x4, R13 ;  /* 0x00000004000f7824 */ /* 0x000fe200078e020d */
[----:B------:R-:W-:Y:S01]  /*6c00*/  LEA R12, P6, R13, R48, 0x1 ;  /* 0x000000300d0c7211 */ /* 0x000fe200078c08ff */
[----:B------:R0:W-:Y:S01]  /*6c10*/  @P5 STG.E.U16 desc[UR12][R4.64], R7 ;  /* 0x0000000704005986 */ /* 0x0001e2000c10150c */
[----:B------:R-:W-:-:S02]  /*6c20*/  LOP3.LUT R77, R96, 0x80, R98, 0xfe, !PT ;  /* 0x00000080604d7812 */ /* 0x000fc400078efe62 */
[--C-:B------:R-:W-:Y:S01]  /*6c30*/  LOP3.LUT R75, R96, 0x84, R98.reuse, 0xfe, !PT ;  /* 0x00000084604b7812 */ /* 0x100fe200078efe62 */
[----:B------:R1:W-:Y:S01]  /*6c40*/  @P2 STG.E.U16 desc[UR12][R2.64], R11 ;  /* 0x0000000b02002986 */ /* 0x0003e2000c10150c */
[----:B------:R-:W-:Y:S02]  /*6c50*/  ISETP.LT.AND P3, PT, R73, UR11, !P0 ;  /* 0x0000000b49007c0c */ /* 0x000fe4000c761270 */
[----:B------:R-:W-:Y:S02]  /*6c60*/  LEA.HI.X.SX32 R13, R13, R50, 0x1, P6 ;  /* 0x000000320d0d7211 */ /* 0x000fe400030f0eff */
[----:B------:R-:W-:Y:S02]  /*6c70*/  ISETP.LT.AND P1, PT, R77, UR11, !P0 ;  /* 0x0000000b4d007c0c */ /* 0x000fe4000c721270 */
[----:B0-----:R-:W-:Y:S02]  /*6c80*/  PRMT R5, R7, 0x7632, R5 ;  /* 0x0000763207057816 */ /* 0x001fe40000000005 */
[----:B------:R-:W-:Y:S01]  /*6c90*/  LEA R4, P6, R15, R48, 0x1 ;  /* 0x000000300f047211 */ /* 0x000fe200078c08ff */
[----:B-1----:R-:W-:Y:S01]  /*6ca0*/  IMAD R3, R0, 0x4, R15 ;  /* 0x0000000400037824 */ /* 0x002fe200078e020f */
[----:B------:R-:W-:Y:S01]  /*6cb0*/  ISETP.LT.AND P5, PT, R75, UR11, !P0 ;  /* 0x0000000b4b007c0c */ /* 0x000fe2000c7a1270 */
[----:B------:R0:W-:Y:S01]  /*6cc0*/  @P4 STG.E.U16 desc[UR12][R8.64], R5 ;  /* 0x0000000508004986 */ /* 0x0001e2000c10150c */
[--C-:B------:R-:W-:Y:S01]  /*6cd0*/  LOP3.LUT R70, R96, 0x88, R98.reuse, 0xfe, !PT ;  /* 0x0000008860467812 */ /* 0x100fe200078efe62 */
[----:B------:R-:W-:Y:S01]  /*6ce0*/  IMAD R7, R0, 0x4, R3 ;  /* 0x0000000400077824 */ /* 0x000fe200078e0203 */
[----:B------:R-:W-:-:S02]  /*6cf0*/  LOP3.LUT R72, R96, 0x8c, R98, 0xfe, !PT ;  /* 0x0000008c60487812 */ /* 0x000fc400078efe62 */
[----:B------:R-:W-:Y:S02]  /*6d00*/  ISETP.LT.AND P2, PT, R70, UR11, !P0 ;  /* 0x0000000b46007c0c */ /* 0x000fe4000c741270 */
[----:B------:R-:W-:Y:S02]  /*6d10*/  PRMT R10, R11, 0x7632, R10 ;  /* 0x000076320b0a7816 */ /* 0x000fe4000000000a */
[----:B0-----:R-:W-:Y:S02]  /*6d20*/  LEA.HI.X.SX32 R5, R15, R50, 0x1, P6 ;  /* 0x000000320f057211 */ /* 0x001fe400030f0eff */
[C---:B------:R-:W-:Y:S01]  /*6d30*/  LEA R2, P6, R3.reuse, R48, 0x1 ;  /* 0x0000003003027211 */ /* 0x040fe200078c08ff */
[----:B------:R-:W-:Y:S01]  /*6d40*/  IMAD R9, R0, 0x4, R7 ;  /* 0x0000000400097824 */ /* 0x000fe200078e0207 */
[----:B------:R-:W-:Y:S02]  /*6d50*/  ISETP.LT.AND P4, PT, R72, UR11, !P0 ;  /* 0x0000000b48007c0c */ /* 0x000fe4000c781270 */
[----:B------:R-:W-:-:S02]  /*6d60*/  LEA.HI.X.SX32 R3, R3, R50, 0x1, P6 ;  /* 0x0000003203037211 */ /* 0x000fc400030f0eff */
[C---:B------:R-:W-:Y:S01]  /*6d70*/  LEA R6, P6, R7.reuse, R48, 0x1 ;  /* 0x0000003007067211 */ /* 0x040fe200078c08ff */
[----:B------:R0:W-:Y:S01]  /*6d80*/  @P3 STG.E.U16 desc[UR12][R12.64], R10 ;  /* 0x0000000a0c003986 */ /* 0x0001e2000c10150c */
[----:B------:R-:W-:Y:S02]  /*6d90*/  IMAD R11, R0, 0x4, R9 ;  /* 0x00000004000b7824 */ /* 0x000fe400078e0209 */
[----:B------:R-:W-:Y:S01]  /*6da0*/  LEA.HI.X.SX32 R7, R7, R50, 0x1, P6 ;  /* 0x0000003207077211 */ /* 0x000fe200030f0eff */
[----:B------:R1:W-:Y:S01]  /*6db0*/  @P1 STG.E.U16 desc[UR12][R4.64], R24 ;  /* 0x0000001804001986 */ /* 0x0003e2000c10150c */
[----:B------:R-:W-:-:S03]  /*6dc0*/  LEA R8, P6, R9, R48, 0x1 ;  /* 0x0000003009087211 */ /* 0x000fc600078c08ff */
[----:B------:R2:W-:Y:S01]  /*6dd0*/  @P5 STG.E.U16 desc[UR12][R2.64], R28 ;  /* 0x0000001c02005986 */ /* 0x0005e2000c10150c */
[----:B------:R-:W-:Y:S02]  /*6de0*/  LEA.HI.X.SX32 R9, R9, R50, 0x1, P6 ;  /* 0x0000003209097211 */ /* 0x000fe400030f0eff */
[--C-:B------:R-:W-:Y:S01]  /*6df0*/  LOP3.LUT R67, R96, 0x90, R98.reuse, 0xfe, !PT ;  /* 0x0000009060437812 */ /* 0x100fe200078efe62 */
[----:B0-----:R-:W-:Y:S01]  /*6e00*/  IMAD R13, R0, 0x4, R11 ;  /* 0x00000004000d7824 */ /* 0x001fe200078e020b */
[----:B-1----:R-:W-:Y:S02]  /*6e10*/  PRMT R5, R28, 0x7632, R5 ;  /* 0x000076321c057816 */ /* 0x002fe40000000005 */
[----:B--2---:R-:W-:Y:S02]  /*6e20*/  PRMT R3, R24, 0x7632, R3 ;  /* 0x0000763218037816 */ /* 0x004fe40000000003 */
[----:B------:R-:W-:-:S03]  /*6e30*/  LOP3.LUT R71, R96, 0x94, R98, 0xfe, !PT ;  /* 0x0000009460477812 */ /* 0x000fc600078efe62 */
[----:B------:R-:W-:Y:S01]  /*6e40*/  @P2 STG.E.U16 desc[UR12][R6.64], R3 ;  /* 0x0000000306002986 */ /* 0x000fe2000c10150c */
[-C--:B------:R-:W-:Y:S02]  /*6e50*/  LEA R4, P2, R11, R48.reuse, 0x1 ;  /* 0x000000300b047211 */ /* 0x080fe400078408ff */
[----:B------:R-:W-:Y:S01]  /*6e60*/  ISETP.LT.AND P3, PT, R67, UR11, !P0 ;  /* 0x0000000b43007c0c */ /* 0x000fe2000c761270 */
[----:B------:R0:W-:Y:S01]  /*6e70*/  @P4 STG.E.U16 desc[UR12][R8.64], R5 ;  /* 0x0000000508004986 */ /* 0x0001e2000c10150c */
        /* <DEDUP_REMOVED lines=15> */
[----:B------:R-:W-:Y:S01]  /*6f70*/  ISETP.LT.AND P4, PT, R62, UR11, !P0 ;  /* 0x0000000b3e007c0c */ /* 0x000fe2000c781270 */
[----:B------:R1:W-:Y:S01]  /*6f80*/  @P1 STG.E.U16 desc[UR12][R2.64], R29 ;  /* 0x0000001d02001986 */ /* 0x0003e2000c10150c */
[----:B------:R-:W-:Y:S02]  /*6f90*/  LEA.HI.X.SX32 R9, R9, R50, 0x1, P6 ;  /* 0x0000003209097211 */ /* 0x000fe400030f0eff */
[----:B------:R-:W-:Y:S02]  /*6fa0*/  ISETP.LT.AND P2, PT, R68, UR11, !P0 ;  /* 0x0000000b44007c0c */ /* 0x000fe4000c741270 */
[----:B0-----:R-:W-:Y:S02]  /*6fb0*/  PRMT R5, R25, 0x7632, R5 ;  /* 0x0000763219057816 */ /* 0x001fe40000000005 */
[----:B------:R-:W-:Y:S01]  /*6fc0*/  LEA R4, P6, R11, R48, 0x1 ;  /* 0x000000300b047211 */ /* 0x000fe200078c08ff */
[----:B-1----:R-:W-:Y:S02]  /*6fd0*/  IMAD R3, R0, 0x4, R11 ;  /* 0x0000000400037824 */ /* 0x002fe400078e020b */
[----:B------:R0:W-:Y:S01]  /*6fe0*/  @P5 STG.E.U16 desc[UR12][R6.64], R5 ;  /* 0x0000000506005986 */ /* 0x0001e2000c10150c */
[----:B------:R-:W-:-:S02]  /*6ff0*/  LOP3.LUT R66, R96, 0xa4, R98, 0xfe, !PT ;  /* 0x000000a460427812 */ /* 0x000fc400078efe62 */
[----:B------:R-:W-:Y:S02]  /*7000*/  LOP3.LUT R65, R96, 0xa8, R98, 0xfe, !PT ;  /* 0x000000a860417812 */ /* 0x000fe400078efe62 */
[----:B------:R-:W-:Y:S02]  /*7010*/  ISETP.LT.AND P3, PT, R66, UR11, !P0 ;  /* 0x0000000b42007c0c */ /* 0x000fe4000c761270 */
[----:B0-----:R-:W-:Y:S01]  /*7020*/  LEA.HI.X.SX32 R5, R11, R50, 0x1, P6 ;  /* 0x000000320b057211 */ /* 0x001fe200030f0eff */
[----:B------:R-:W-:Y:S01]  /*7030*/  IMAD R11, R0, 0x4, R3 ;  /* 0x00000004000b7824 */ /* 0x000fe200078e0203 */
[----:B------:R-:W-:Y:S02]  /*7040*/  LEA R2, P6, R3, R48, 0x1 ;  /* 0x0000003003027211 */ /* 0x000fe400078c08ff */
[----:B------:R-:W-:Y:S02]  /*7050*/  PRMT R7, R29, 0x7632, R7 ;  /* 0x000076321d077816 */ /* 0x000fe40000000007 */
[----:B------:R-:W-:-:S02]  /*7060*/  LEA.HI.X.SX32 R3, R3, R50, 0x1, P6 ;  /* 0x0000003203037211 */ /* 0x000fc400030f0eff */
[----:B------:R-:W-:Y:S01]  /*7070*/  LEA R12, P6, R11, R48, 0x1 ;  /* 0x000000300b0c7211 */ /* 0x000fe200078c08ff */
[----:B------:R-:W-:Y:S01]  /*7080*/  @P4 STG.E.U16 desc[UR12][R8.64], R7 ;  /* 0x0000000708004986 */ /* 0x000fe2000c10150c */
[----:B------:R-:W-:Y:S01]  /*7090*/  LOP3.LUT R55, R96, 0xac, R98, 0xfe, !PT ;  /* 0x000000ac60377812 */ /* 0x000fe200078efe62 */
[----:B------:R-:W-:Y:S01]  /*70a0*/  IMAD R15, R0, 0x4, R11 ;  /* 0x00000004000f7824 */ /* 0x000fe200078e020b */
[----:B------:R-:W-:Y:S01]  /*70b0*/  ISETP.LT.AND P1, PT, R65, UR11, !P0 ;  /* 0x0000000b41007c0c */ /* 0x000fe2000c721270 */
[----:B------:R-:W-:Y:S01]  /*70c0*/  @P2 STG.E.U16 desc[UR12][R4.64], R26 ;  /* 0x0000001a04002986 */ /* 0x000fe2000c10150c */
[----:B------:R-:W-:-:S03]  /*70d0*/  LEA.HI.X.SX32 R13, R11, R50, 0x1, P6 ;  /* 0x000000320b0d7211 */ /* 0x000fc600030f0eff */
[----:B------:R-:W0:Y:S01]  /*70e0*/  LDS.128 R4, [R46+UR8+0x1000] ;  /* 0x001000082e047984 */ /* 0x000e220008000c00 */
[----:B------:R-:W-:Y:S01]  /*70f0*/  ISETP.LT.AND P5, PT, R55, UR11, !P0 ;  /* 0x0000000b37007c0c */ /* 0x000fe2000c7a1270 */
[----:B------:R-:W-:Y:S02]  /*7100*/  IMAD R17, R0, 0x4, R15 ;  /* 0x0000000400117824 */ /* 0x000fe400078e020f */
[----:B------:R-:W1:Y:S01]  /*7110*/  LDS.128 R8, [R37+UR8+0x1000] ;  /* 0x0010000825087984 */ /* 0x000e620008000c00 */
[----:B------:R-:W-:Y:S01]  /*7120*/  PRMT R18, R26, 0x7632, R18 ;  /* 0x000076321a127816 */ /* 0x000fe20000000012 */
[----:B------:R-:W-:Y:S01]  /*7130*/  IMAD R19, R0, 0x4, R17 ;  /* 0x0000000400137824 */ /* 0x000fe200078e0211 */
[----:B------:R-:W-:Y:S02]  /*7140*/  LEA R14, P6, R15, R48, 0x1 ;  /* 0x000000300f0e7211 */ /* 0x000fe400078c08ff */
[C-C-:B------:R-:W-:Y:S01]  /*7150*/  LOP3.LUT R64, R96.reuse, 0xb0, R98.reuse, 0xfe, !PT ;  /* 0x000000b060407812 */ /* 0x140fe200078efe62 */
[----:B------:R2:W-:Y:S01]  /*7160*/  @P3 STG.E.U16 desc[UR12][R2.64], R30 ;  /* 0x0000001e02003986 */ /* 0x0005e2000c10150c */
[----:B------:R-:W-:-:S02]  /*7170*/  LOP3.LUT R54, R96, 0xb4, R98, 0xfe, !PT ;  /* 0x000000b460367812 */ /* 0x000fc400078efe62 */
[----:B------:R-:W-:Y:S01]  /*7180*/  LEA.HI.X.SX32 R15, R15, R50, 0x1, P6 ;  /* 0x000000320f0f7211 */ /* 0x000fe200030f0eff */
[----:B------:R3:W-:Y:S01]  /*7190*/  @P1 STG.E.U16 desc[UR12][R12.64], R18 ;  /* 0x000000120c001986 */ /* 0x0007e2000c10150c */
[----:B------:R-:W-:Y:S02]  /*71a0*/  ISETP.LT.AND P4, PT, R64, UR11, !P0 ;  /* 0x0000000b40007c0c */ /* 0x000fe4000c781270 */
[----:B------:R-:W-:Y:S02]  /*71b0*/  LOP3.LUT R63, R96, 0xb8, R98, 0xfe, !PT ;  /* 0x000000b8603f7812 */ /* 0x000fe400078efe62 */
[----:B------:R-:W-:Y:S02]  /*71c0*/  ISETP.LT.AND P2, PT, R54, UR11, !P0 ;  /* 0x0000000b36007c0c */ /* 0x000fe4000c741270 */
[----:B--2---:R-:W-:Y:S02]  /*71d0*/  PRMT R3, R30, 0x7632, R3 ;  /* 0x000076321e037816 */ /* 0x004fe40000000003 */
[-C--:B------:R-:W-:Y:S01]  /*71e0*/  LEA R2, P6, R19, R48.reuse, 0x1 ;  /* 0x0000003013027211 */ /* 0x080fe200078c08ff */
[----:B---3--:R-:W-:Y:S01]  /*71f0*/  IMAD R13, R0, 0x4, R19 ;  /* 0x00000004000d7824 */ /* 0x008fe200078e0213 */
[----:B------:R-:W-:Y:S01]  /*7200*/  LEA R16, P1, R17, R48, 0x1 ;  /* 0x0000003011107211 */ /* 0x000fe200078208ff */
[----:B------:R2:W-:Y:S01]  /*7210*/  @P5 STG.E.U16 desc[UR12][R14.64], R3 ;  /* 0x000000030e005986 */ /* 0x0005e2000c10150c */
[----:B------:R-:W-:-:S02]  /*7220*/  ISETP.LT.AND P3, PT, R63, UR11, !P0 ;  /* 0x0000000b3f007c0c */ /* 0x000fc4000c761270 */
[-C--:B------:R-:W-:Y:S02]  /*7230*/  LEA.HI.X.SX32 R17, R17, R50.reuse, 0x1, P1 ;  /* 0x0000003211117211 */ /* 0x080fe400008f0eff */
[--C-:B------:R-:W-:Y:S02]  /*7240*/  LOP3.LUT R61, R96, 0xbc, R98.reuse, 0xfe, !PT ;  /* 0x000000bc603d7812 */ /* 0x100fe400078efe62 */
[----:B--2---:R-:W-:Y:S01]  /*7250*/  LEA.HI.X.SX32 R3, R19, R50, 0x1, P6 ;  /* 0x0000003213037211 */ /* 0x004fe200030f0eff */
[----:B------:R-:W-:Y:S01]  /*7260*/  IMAD R15, R0, 0x4, R13 ;  /* 0x00000004000f7824 */ /* 0x000fe200078e020d */
[C---:B------:R-:W-:Y:S01]  /*7270*/  LEA R12, P6, R13.reuse, R48, 0x1 ;  /* 0x000000300d0c7211 */ /* 0x040fe200078c08ff */
[----:B------:R2:W-:Y:S01]  /*7280*/  @P4 STG.E.U16 desc[UR12][R16.64], R27 ;  /* 0x0000001b10004986 */ /* 0x0005e2000c10150c */
[----:B------:R-:W-:Y:S01]  /*7290*/  LOP3.LUT R53, R96, 0xc0, R98, 0xfe, !PT ;  /* 0x000000c060357812 */ /* 0x000fe200078efe62 */
[----:B------:R-:W-:Y:S01]  /*72a0*/  IMAD R19, R0, 0x4, R15 ;  /* 0x0000000400137824 */ /* 0x000fe200078e020f */
[----:B------:R-:W-:-:S02]  /*72b0*/  LEA.HI.X.SX32 R13, R13, R50, 0x1, P6 ;  /* 0x000000320d0d7211 */ /* 0x000fc400030f0eff */
[----:B------:R-:W-:Y:S02]  /*72c0*/  LEA R14, P6, R15, R48, 0x1 ;  /* 0x000000300f0e7211 */ /* 0x000fe400078c08ff */
[----:B------:R-:W-:Y:S01]  /*72d0*/  LOP3.LUT R51, R96, 0xc4, R98, 0xfe, !PT ;  /* 0x000000c460337812 */ /* 0x000fe200078efe62 */
[----:B------:R3:W-:Y:S01]  /*72e0*/  @P2 STG.E.U16 desc[UR12][R2.64], R31 ;  /* 0x0000001f02002986 */ /* 0x0007e2000c10150c */
[----:B------:R-:W-:Y:S02]  /*72f0*/  ISETP.LT.AND P1, PT, R61, UR11, !P0 ;  /* 0x0000000b3d007c0c */ /* 0x000fe4000c721270 */
[----:B------:R-:W-:Y:S02]  /*7300*/  LEA.HI.X.SX32 R15, R15, R50, 0x1, P6 ;  /* 0x000000320f0f7211 */ /* 0x000fe400030f0eff */
[----:B--2---:R-:W-:Y:S02]  /*7310*/  PRMT R17, R27, 0x7632, R17 ;  /* 0x000076321b117816 */ /* 0x004fe40000000011 */
[----:B------:R-:W-:-:S02]  /*7320*/  ISETP.LT.AND P5, PT, R53, UR11, !P0 ;  /* 0x0000000b35007c0c */ /* 0x000fc4000c7a1270 */
[----:B------:R-:W-:Y:S02]  /*7330*/  LEA R16, P6, R19, R48, 0x1 ;  /* 0x0000003013107211 */ /* 0x000fe400078c08ff */
[----:B------:R-:W-:Y:S01]  /*7340*/  ISETP.LT.AND P4, PT, R51, UR11, !P0 ;  /* 0x0000000b33007c0c */ /* 0x000fe2000c781270 */
[----:B---3--:R-:W-:Y:S01]  /*7350*/  IMAD R3, R0, 0x4, R19 ;  /* 0x0000000400037824 */ /* 0x008fe200078e0213 */
[C-C-:B------:R-:W-:Y:S01]  /*7360*/  LOP3.LUT R60, R96.reuse, 0xc8, R98.reuse, 0xfe, !PT ;  /* 0x000000c8603c7812 */ /* 0x140fe200078efe62 */
[----:B------:R2:W-:Y:S01]  /*7370*/  @P3 STG.E.U16 desc[UR12][R12.64], R17 ;  /* 0x000000110c003986 */ /* 0x0005e2000c10150c */
[----:B------:R-:W-:Y:S02]  /*7380*/  LOP3.LUT R45, R96, 0xcc, R98, 0xfe, !PT ;  /* 0x000000cc602d7812 */ /* 0x000fe400078efe62 */
[----:B------:R-:W-:Y:S02]  /*7390*/  ISETP.LT.AND P2, PT, R60, UR11, !P0 ;  /* 0x0000000b3c007c0c */ /* 0x000fe4000c741270 */
[----:B------:R-:W-:-:S02]  /*73a0*/  PRMT R18, R31, 0x7632, R18 ;  /* 0x000076321f127816 */ /* 0x000fc40000000012 */
[----:B--2---:R-:W-:Y:S01]  /*73b0*/  LEA.HI.X.SX32 R17, R19, R50, 0x1, P6 ;  /* 0x0000003213117211 */ /* 0x004fe200030f0eff */
[C---:B------:R-:W-:Y:S01]  /*73c0*/  IMAD R19, R0.reuse, 0x4, R3 ;  /* 0x0000000400137824 */ /* 0x040fe200078e0203 */
[----:B------:R-:W-:Y:S01]  /*73d0*/  LEA R2, P6, R3, R48, 0x1 ;  /* 0x0000003003027211 */ /* 0x000fe200078c08ff */
[----:B------:R2:W-:Y:S01]  /*73e0*/  @P1 STG.E.U16 desc[UR12][R14.64], R18 ;  /* 0x000000120e001986 */ /* 0x0005e2000c10150c */
[----:B------:R-:W-:Y:S01]  /*73f0*/  ISETP.LT.AND P3, PT, R45, UR11, !P0 ;  /* 0x0000000b2d007c0c */ /* 0x000fe2000c761270 */
[C---:B------:R-:W-:Y:S01]  /*7400*/  IMAD R21, R0.reuse, 0x4, R19 ;  /* 0x0000000400157824 */ /* 0x040fe200078e0213 */
[----:B------:R-:W-:Y:S02]  /*7410*/  LEA.HI.X.SX32 R3, R3, R50, 0x1, P6 ;  /* 0x0000003203037211 */ /* 0x000fe400030f0eff */
[C---:B------:R-:W-:Y:S01]  /*7420*/  LEA R12, P6, R19.reuse, R48, 0x1 ;  /* 0x00000030130c7211 */ /* 0x040fe200078c08ff */
[----:B0-----:R0:W-:Y:S03]  /*7430*/  @P5 STG.E.U16 desc[UR12][R16.64], R4 ;  /* 0x0000000410005986 */ /* 0x0011e6000c10150c */
[----:B------:R-:W-:Y:S01]  /*7440*/  LEA.HI.X.SX32 R13, R19, R50, 0x1, P6 ;  /* 0x00000032130d7211 */ /* 0x000fe200030f0eff */
[----:B-1----:R1:W-:Y:S01]  /*7450*/  @P4 STG.E.U16 desc[UR12][R2.64], R8 ;  /* 0x0000000802004986 */ /* 0x0023e2000c10150c */
[----:B------:R-:W-:Y:S01]  /*7460*/  IMAD R19, R0, 0x4, R21 ;  /* 0x0000000400137824 */ /* 0x000fe200078e0215 */
[----:B--2---:R-:W-:-:S02]  /*7470*/  LEA R14, P6, R21, R48, 0x1 ;  /* 0x00000030150e7211 */ /* 0x004fc400078c08ff */
[--C-:B------:R-:W-:Y:S02]  /*7480*/  LOP3.LUT R41, R96, 0xd0, R98.reuse, 0xfe, !PT ;  /* 0x000000d060297812 */ /* 0x100fe400078efe62 */
[----:B------:R-:W-:Y:S02]  /*7490*/  LEA.HI.X.SX32 R15, R21, R50, 0x1, P6 ;  /* 0x00000032150f7211 */ /* 0x000fe400030f0eff */
[----:B0-----:R-:W-:Y:S02]  /*74a0*/  PRMT R17, R8, 0x7632, R17 ;  /* 0x0000763208117816 */ /* 0x001fe40000000011 */
[----:B-1----:R-:W-:Y:S01]  /*74b0*/  PRMT R3, R4, 0x7632, R3 ;  /* 0x0000763204037816 */ /* 0x002fe20000000003 */
[----:B------:R-:W-:Y:S01]  /*74c0*/  IMAD R21, R0, 0x4, R19 ;  /* 0x0000000400157824 */ /* 0x000fe200078e0213 */
[----:B------:R-:W-:-:S03]  /*74d0*/  LOP3.LUT R44, R96, 0xd4, R98, 0xfe, !PT ;  /* 0x000000d4602c7812 */ /* 0x000fc600078efe62 */
[----:B------:R-:W-:Y:S01]  /*74e0*/  @P2 STG.E.U16 desc[UR12][R12.64], R3 ;  /* 0x000000030c002986 */ /* 0x000fe2000c10150c */
[-C--:B------:R-:W-:Y:S02]  /*74f0*/  LEA R16, P2, R19, R48.reuse, 0x1 ;  /* 0x0000003013107211 */ /* 0x080fe400078408ff */
[----:B------:R-:W-:Y:S01]  /*7500*/  ISETP.LT.AND P1, PT, R41, UR11, !P0 ;  /* 0x0000000b29007c0c */ /* 0x000fe2000c721270 */
[----:B------:R0:W-:Y:S01]  /*7510*/  @P3 STG.E.U16 desc[UR12][R14.64], R17 ;  /* 0x000000110e003986 */ /* 0x0001e2000c10150c */
[----:B------:R-:W-:Y:S02]  /*7520*/  ISETP.LT.AND P5, PT, R44, UR11, !P0 ;  /* 0x0000000b2c007c0c */ /* 0x000fe4000c7a1270 */
[----:B------:R-:W-:Y:S02]  /*7530*/  LEA R2, P6, R21, R48, 0x1 ;  /* 0x0000003015027211 */ /* 0x000fe400078c08ff */
[----:B------:R-:W-:Y:S02]  /*7540*/  LOP3.LUT R43, R96, 0xd8, R98, 0xfe, !PT ;  /* 0x000000d8602b7812 */ /* 0x000fe400078efe62 */
[-C--:B0-----:R-:W-:Y:S01]  /*7550*/  LEA.HI.X.SX32 R17, R19, R50.reuse, 0x1, P2 ;  /* 0x0000003213117211 */ /* 0x081fe200010f0eff */
[----:B------:R-:W-:Y:S01]  /*7560*/  IMAD R19, R0, 0x4, R21 ;  /* 0x0000000400137824 */ /* 0x000fe200078e0215 */
[----:B------:R-:W-:-:S03]  /*7570*/  LEA.HI.X.SX32 R3, R21, R50, 0x1, P6 ;  /* 0x0000003215037211 */ /* 0x000fc600030f0eff */
[C---:B------:R-:W-:Y:S01]  /*7580*/  IMAD R15, R0.reuse, 0x4, R19 ;  /* 0x00000004000f7824 */ /* 0x040fe200078e0213 */
[----:B------:R-:W-:Y:S02]  /*7590*/  LEA R12, P6, R19, R48, 0x1 ;  /* 0x00000030130c7211 */ /* 0x000fe400078c08ff */
[----:B------:R-:W-:Y:S02]  /*75a0*/  ISETP.LT.AND P4, PT, R43, UR11, !P0 ;  /* 0x0000000b2b007c0c */ /* 0x000fe4000c781270 */
[----:B------:R-:W-:Y:S01]  /*75b0*/  LEA.HI.X.SX32 R13, R19, R50, 0x1, P6 ;  /* 0x00000032130d7211 */ /* 0x000fe200030f0eff */
[----:B------:R-:W-:Y:S01]  /*75c0*/  IMAD R19, R0, 0x4, R15 ;  /* 0x0000000400137824 */ /* 0x000fe200078e020f */
[C-C-:B------:R-:W-:Y:S02]  /*75d0*/  LOP3.LUT R36, R96.reuse, 0xdc, R98.reuse, 0xfe, !PT ;  /* 0x000000dc60247812 */ /* 0x140fe400078efe62 */
[----:B------:R-:W-:Y:S01]  /*75e0*/  LEA R14, P6, R15, R48, 0x1 ;  /* 0x000000300f0e7211 */ /* 0x000fe200078c08ff */
[----:B------:R-:W-:Y:S01]  /*75f0*/  @P1 STG.E.U16 desc[UR12][R16.64], R5 ;  /* 0x0000000510001986 */ /* 0x000fe2000c10150c */
[----:B------:R-:W-:-:S02]  /*7600*/  LOP3.LUT R42, R96, 0xe0, R98, 0xfe, !PT ;  /* 0x000000e0602a7812 */ /* 0x000fc400078efe62 */
[----:B------:R-:W-:Y:S01]  /*7610*/  LOP3.LUT R40, R96, 0xe4, R98, 0xfe, !PT ;  /* 0x000000e460287812 */ /* 0x000fe200078efe62 */
[----:B------:R0:W-:Y:S01]  /*7620*/  @P5 STG.E.U16 desc[UR12][R2.64], R9 ;  /* 0x0000000902005986 */ /* 0x0001e2000c10150c */
[----:B------:R-:W-:Y:S02]  /*7630*/  ISETP.LT.AND P3, PT, R36, UR11, !P0 ;  /* 0x0000000b24007c0c */ /* 0x000fe4000c761270 */
[----:B------:R-:W-:Y:S02]  /*7640*/  LEA.HI.X.SX32 R15, R15, R50, 0x1, P6 ;  /* 0x000000320f0f7211 */ /* 0x000fe400030f0eff */
[----:B------:R-:W-:Y:S02]  /*7650*/  ISETP.LT.AND P2, PT, R42, UR11, !P0 ;  /* 0x0000000b2a007c0c */ /* 0x000fe4000c741270 */
[----:B------:R-:W-:Y:S02]  /*7660*/  LEA R4, P6, R19, R48, 0x1 ;  /* 0x0000003013047211 */ /* 0x000fe400078c08ff */
[----:B------:R-:W-:Y:S01]  /*7670*/  ISETP.LT.AND P1, PT, R40, UR11, !P0 ;  /* 0x0000000b28007c0c */ /* 0x000fe2000c721270 */
[----:B0-----:R-:W-:Y:S01]  /*7680*/  IMAD R3, R0, 0x4, R19 ;  /* 0x0000000400037824 */ /* 0x001fe200078e0213 */
[----:B------:R-:W-:-:S02]  /*7690*/  PRMT R8, R5, 0x7632, R8 ;  /* 0x0000763205087816 */ /* 0x000fc40000000008 */
[----:B------:R-:W-:Y:S01]  /*76a0*/  PRMT R16, R9, 0x7632, R16 ;  /* 0x0000763209107816 */ /* 0x000fe20000000010 */
[----:B------:R-:W-:Y:S01]  /*76b0*/  IMAD R9, R0, 0x4, R3 ;  /* 0x0000000400097824 */ /* 0x000fe200078e0203 */
[----:B------:R-:W-:Y:S01]  /*76c0*/  LEA.HI.X.SX32 R5, R19, R50, 0x1, P6 ;  /* 0x0000003213057211 */ /* 0x000fe200030f0eff */
[----:B------:R0:W-:Y:S01]  /*76d0*/  @P4 STG.E.U16 desc[UR12][R12.64], R8 ;  /* 0x000000080c004986 */ /* 0x0001e2000c10150c */
[----:B------:R-:W-:-:S04]  /*76e0*/  LEA R2, P6, R3, R48, 0x1 ;  /* 0x0000003003027211 */ /* 0x000fc800078c08ff */
[----:B------:R-:W-:Y:S01]  /*76f0*/  LEA.HI.X.SX32 R3, R3, R50, 0x1, P6 ;  /* 0x0000003203037211 */ /* 0x000fe200030f0eff */
[----:B------:R-:W-:Y:S01]  /*7700*/  @P3 STG.E.U16 desc[UR12][R14.64], R16 ;  /* 0x000000100e003986 */ /* 0x000fe2000c10150c */
[----:B0-----:R-:W-:-:S03]  /*7710*/  IMAD R13, R0, 0x4, R9 ;  /* 0x00000004000d7824 */ /* 0x001fc600078e0209 */
[----:B------:R0:W-:Y:S01]  /*7720*/  @P2 STG.E.U16 desc[UR12][R4.64], R6 ;  /* 0x0000000604002986 */ /* 0x0001e2000c10150c */
[----:B------:R-:W-:-:S03]  /*7730*/  IMAD R17, R0, 0x4, R13 ;  /* 0x0000000400117824 */ /* 0x000fc600078e020d */
[----:B------:R1:W-:Y:S01]  /*7740*/  @P1 STG.E.U16 desc[UR12][R2.64], R10 ;  /* 0x0000000a02001986 */ /* 0x0003e2000c10150c */
[-C--:B------:R-:W-:Y:S01]  /*7750*/  LEA R12, P1, R13, R48.reuse, 0x1 ;  /* 0x000000300d0c7211 */ /* 0x080fe200078208ff */
[----:B------:R-:W-:Y:S01]  /*7760*/  IMAD R19, R0, 0x4, R17 ;  /* 0x0000000400137824 */ /* 0x000fe200078e0211 */
[C-C-:B------:R-:W-:Y:S02]  /*7770*/  LOP3.LUT R39, R96.reuse, 0xe8, R98.reuse, 0xfe, !PT ;  /* 0x000000e860277812 */ /* 0x140fe400078efe62 */
[C-C-:B------:R-:W-:Y:S02]  /*7780*/  LOP3.LUT R34, R96.reuse, 0xec, R98.reuse, 0xfe, !PT ;  /* 0x000000ec60227812 */ /* 0x140fe400078efe62 */
[----:B------:R-:W-:Y:S02]  /*7790*/  LOP3.LUT R35, R96, 0xf0, R98, 0xfe, !PT ;  /* 0x000000f060237812 */ /* 0x000fe400078efe62 */
[----:B------:R-:W-:Y:S02]  /*77a0*/  LEA R8, P6, R9, R48, 0x1 ;  /* 0x0000003009087211 */ /* 0x000fe400078c08ff */
[----:B------:R-:W-:-:S02]  /*77b0*/  LEA.HI.X.SX32 R13, R13, R50, 0x1, P1 ;  /* 0x000000320d0d7211 */ /* 0x000fc400008f0eff */
[C-C-:B------:R-:W-:Y:S02]  /*77c0*/  LOP3.LUT R38, R96.reuse, 0xf4, R98.reuse, 0xfe, !PT ;  /* 0x000000f460267812 */ /* 0x140fe400078efe62 */
[----:B0-----:R-:W-:Y:S02]  /*77d0*/  LEA R4, P1, R19, R48, 0x1 ;  /* 0x0000003013047211 */ /* 0x001fe400078208ff */
[C-C-:B------:R-:W-:Y:S02]  /*77e0*/  LOP3.LUT R52, R96.reuse, 0xf8, R98.reuse, 0xfe, !PT ;  /* 0x000000f860347812 */ /* 0x140fe400078efe62 */
[----:B------:R-:W-:Y:S02]  /*77f0*/  ISETP.LT.AND P5, PT, R39, UR11, !P0 ;  /* 0x0000000b27007c0c */ /* 0x000fe4000c7a1270 */
[----:B------:R-:W-:Y:S02]  /*7800*/  LOP3.LUT R49, R96, 0xfc, R98, 0xfe, !PT ;  /* 0x000000fc60317812 */ /* 0x000fe400078efe62 */
[----:B------:R-:W-:Y:S01]  /*7810*/  ISETP.LT.AND P4, PT, R34, UR11, !P0 ;  /* 0x0000000b22007c0c */ /* 0x000fe2000c781270 */
[----:B------:R-:W-:Y:S01]  /*7820*/  IMAD R21, R0, 0x4, R19 ;  /* 0x0000000400157824 */ /* 0x000fe200078e0213 */
[----:B------:R-:W-:-:S02]  /*7830*/  ISETP.LT.AND P3, PT, R35, UR11, !P0 ;  /* 0x0000000b23007c0c */ /* 0x000fc4000c761270 */
[----:B------:R-:W-:Y:S02]  /*7840*/  LEA.HI.X.SX32 R9, R9, R50, 0x1, P6 ;  /* 0x0000003209097211 */ /* 0x000fe400030f0eff */
[----:B------:R-:W-:Y:S02]  /*7850*/  ISETP.LT.AND P2, PT, R38, UR11, !P0 ;  /* 0x0000000b26007c0c */ /* 0x000fe4000c741270 */
[----:B------:R-:W-:Y:S02]  /*7860*/  LEA R14, P6, R17, R48, 0x1 ;  /* 0x00000030110e7211 */ /* 0x000fe400078c08ff */
[----:B------:R-:W-:Y:S02]  /*7870*/  LEA.HI.X.SX32 R5, R19, R50, 0x1, P1 ;  /* 0x0000003213057211 */ /* 0x000fe400008f0eff */
[----:B------:R-:W-:Y:S02]  /*7880*/  ISETP.LT.AND P1, PT, R52, UR11, !P0 ;  /* 0x0000000b34007c0c */ /* 0x000fe4000c721270 */
[----:B------:R-:W-:-:S02]  /*7890*/  ISETP.LT.AND P0, PT, R49, UR11, !P0 ;  /* 0x0000000b31007c0c */ /* 0x000fc4000c701270 */
[----:B------:R-:W-:Y:S02]  /*78a0*/  LEA.HI.X.SX32 R15, R17, R50, 0x1, P6 ;  /* 0x00000032110f7211 */ /* 0x000fe400030f0eff */
[C---:B------:R-:W-:Y:S02]  /*78b0*/  LEA R16, P6, R21.reuse, R48, 0x1 ;  /* 0x0000003015107211 */ /* 0x040fe400078c08ff */
[----:B------:R-:W-:Y:S02]  /*78c0*/  PRMT R6, R6, 0x7632, R6 ;  /* 0x0000763206067816 */ /* 0x000fe40000000006 */
[----:B-1----:R-:W-:Y:S01]  /*78d0*/  PRMT R10, R10, 0x7632, R10 ;  /* 0x000076320a0a7816 */ /* 0x002fe2000000000a */
[----:B------:R-:W-:Y:S01]  /*78e0*/  IMAD R23, R0, 0x4, R21 ;  /* 0x0000000400177824 */ /* 0x000fe200078e0215 */
[----:B------:R-:W-:Y:S01]  /*78f0*/  LEA.HI.X.SX32 R17, R21, R50, 0x1, P6 ;  /* 0x0000003215117211 */ /* 0x000fe200030f0eff */
[----:B------:R0:W-:Y:S01]  /*7900*/  @P5 STG.E.U16 desc[UR12][R8.64], R6 ;  /* 0x0000000608005986 */ /* 0x0001e2000c10150c */
[----:B------:R-:W-:-:S03]  /*7910*/  PRMT R0, R7, 0x7632, R0 ;  /* 0x0000763207007816 */ /* 0x000fc60000000000 */
[----:B------:R0:W-:Y:S01]  /*7920*/  @P4 STG.E.U16 desc[UR12][R12.64], R10 ;  /* 0x0000000a0c004986 */ /* 0x0001e2000c10150c */
[----:B------:R-:W-:-:S03]  /*7930*/  LEA R48, P6, R23, R48, 0x1 ;  /* 0x0000003017307211 */ /* 0x000fc600078c08ff */
[----:B------:R0:W-:Y:S04]  /*7940*/  @P3 STG.E.U16 desc[UR12][R14.64], R7 ;  /* 0x000000070e003986 */ /* 0x0001e8000c10150c */
[----:B------:R0:W-:Y:S01]  /*7950*/  @P2 STG.E.U16 desc[UR12][R4.64], R11 ;  /* 0x0000000b04002986 */ /* 0x0001e2000c10150c */
[----:B------:R-:W-:-:S03]  /*7960*/  LEA.HI.X.SX32 R49, R23, R50, 0x1, P6 ;  /* 0x0000003217317211 */ /* 0x000fc600030f0eff */
[----:B------:R0:W-:Y:S01]  /*7970*/  @P1 STG.E.U16 desc[UR12][R16.64], R0 ;  /* 0x0000000010001986 */ /* 0x0001e2000c10150c */
[----:B------:R-:W-:Y:S05]  /*7980*/  @!P0 EXIT ;  /* 0x000000000000894d */ /* 0x000fea0003800000 */
[----:B------:R-:W-:-:S05]  /*7990*/  PRMT R24, R11, 0x7632, R24 ;  /* 0x000076320b187816 */ /* 0x000fca0000000018 */
[----:B------:R-:W-:Y:S01]  /*79a0*/  STG.E.U16 desc[UR12][R48.64], R24 ;  /* 0x0000001830007986 */ /* 0x000fe2000c10150c */
[----:B------:R-:W-:Y:S05]  /*79b0*/  EXIT ;  /* 0x000000000000794d */ /* 0x000fea0003800000 */
.L_x_2:
[----:B------:R-:W-:-:S00]  /*79c0*/  BRA `(.L_x_2) ;  /* 0xfffffffc00fc7947 */ /* 0x000fc0000383ffff */
[----:B------:R-:W-:-:S00]  /*79d0*/  NOP ;  /* 0x0000000000007918 */ /* 0x000fc00000000000 */
        /* <DEDUP_REMOVED lines=10> */
.L_x_3:


//--------------------- .nv.shared.matmul_kernel  --------------------------
	.section	.nv.shared.matmul_kernel,"aw",@nobits
	.sectionflags	@""
	.align	16
	.zero		1024


//--------------------- .nv.shared.reserved.0     --------------------------
	.section	.nv.shared.reserved.0,"aw",@nobits
	.weak		__nv_reservedSMEM_offset_0_alias
	.size		__nv_reservedSMEM_offset_0_alias, 0, 0
	.other		__nv_reservedSMEM_offset_0_alias,@"STO_CUDA_RESERVED_SHARED STV_DEFAULT"
__nv_reservedSMEM_offset_0_alias:
	.zero		0


//--------------------- .nv.constant0.matmul_kernel --------------------------
	.section	.nv.constant0.matmul_kernel,"a",@progbits
	.sectionflags	@""
	.align	4
.nv.constant0.matmul_kernel:
	.zero		608


//--------------------- SYMBOLS --------------------------

	.type		.nv.reservedSmem.offset0,@object
	.size		.nv.reservedSmem.offset0,0x4
